	.headerflags	@"EF_CUDA_TEXMODE_UNIFIED EF_CUDA_64BIT_ADDRESS EF_CUDA_ACCELERATORS EF_CUDA_SM90 EF_CUDA_VIRTUAL_SM(EF_CUDA_SM90)"
	.elftype	@"ET_EXEC"


//--------------------- .nv.info                  --------------------------
	.section	.nv.info,"",@"SHT_CUDA_INFO"
	.align	4


	//----- nvinfo : EIATTR_REGCOUNT
	.align		4
        /*0000*/ 	.byte	0x04, 0x2f
        /*0002*/ 	.short	(.L_3 - .L_2)
	.align		4
.L_2:
        /*0004*/ 	.word	index@(triton_poi_fused_cat_31)
        /*0008*/ 	.word	0x00000046


	//----- nvinfo : EIATTR_MIN_STACK_SIZE
	.align		4
.L_3:
        /*000c*/ 	.byte	0x04, 0x12
        /*000e*/ 	.short	(.L_5 - .L_4)
	.align		4
.L_4:
        /*0010*/ 	.word	index@(triton_poi_fused_cat_31)
        /*0014*/ 	.word	0x00000000


	//----- nvinfo : EIATTR_FRAME_SIZE
	.align		4
.L_5:
        /*0018*/ 	.byte	0x04, 0x11
        /*001a*/ 	.short	(.L_7 - .L_6)
	.align		4
.L_6:
        /*001c*/ 	.word	index@(triton_poi_fused_cat_31)
        /*0020*/ 	.word	0x00000000


	//----- nvinfo : EIATTR_MIN_STACK_SIZE
	.align		4
.L_7:
        /*0024*/ 	.byte	0x04, 0x12
        /*0026*/ 	.short	(.L_9 - .L_8)
	.align		4
.L_8:
        /*0028*/ 	.word	index@(triton_poi_fused_cat_31)
        /*002c*/ 	.word	0x00000000
.L_9:


//--------------------- .nv.info.triton_poi_fused_cat_31 --------------------------
	.section	.nv.info.triton_poi_fused_cat_31,"",@"SHT_CUDA_INFO"
	.sectionflags	@""
	.align	4


	//----- nvinfo : EIATTR_CUDA_API_VERSION
	.align		4
        /*0000*/ 	.byte	0x04, 0x37
        /*0002*/ 	.short	(.L_11 - .L_10)
.L_10:
        /*0004*/ 	.word	0x0000007c


	//----- nvinfo : EIATTR_KPARAM_INFO
	.align		4
.L_11:
        /*0008*/ 	.byte	0x04, 0x17
        /*000a*/ 	.short	(.L_13 - .L_12)
.L_12:
        /*000c*/ 	.word	0x00000000
        /*0010*/ 	.short	0x0015
        /*0012*/ 	.short	0x00a8
        /*0014*/ 	.byte	0x00, 0xf0, 0x11, 0x00


	//----- nvinfo : EIATTR_KPARAM_INFO
	.align		4
.L_13:
        /*0018*/ 	.byte	0x04, 0x17
        /*001a*/ 	.short	(.L_15 - .L_14)
.L_14:
        /*001c*/ 	.word	0x00000000
        /*0020*/ 	.short	0x0014
        /*0022*/ 	.short	0x00a0
        /*0024*/ 	.byte	0x00, 0xf4, 0x21, 0x00


	//----- nvinfo : EIATTR_KPARAM_INFO
	.align		4
.L_15:
        /*0028*/ 	.byte	0x04, 0x17
        /*002a*/ 	.short	(.L_17 - .L_16)
.L_16:
        /*002c*/ 	.word	0x00000000
        /*0030*/ 	.short	0x0013
        /*0032*/ 	.short	0x0098
        /*0034*/ 	.byte	0x00, 0xf4, 0x21, 0x00


	//----- nvinfo : EIATTR_KPARAM_INFO
	.align		4
.L_17:
        /*0038*/ 	.byte	0x04, 0x17
        /*003a*/ 	.short	(.L_19 - .L_18)
.L_18:
        /*003c*/ 	.word	0x00000000
        /*0040*/ 	.short	0x0012
        /*0042*/ 	.short	0x0090
        /*0044*/ 	.byte	0x00, 0xf4, 0x21, 0x00


	//----- nvinfo : EIATTR_KPARAM_INFO
	.align		4
.L_19:
        /*0048*/ 	.byte	0x04, 0x17
        /*004a*/ 	.short	(.L_21 - .L_20)
.L_20:
        /*004c*/ 	.word	0x00000000
        /*0050*/ 	.short	0x0011
        /*0052*/ 	.short	0x0088
        /*0054*/ 	.byte	0x00, 0xf4, 0x21, 0x00


	//----- nvinfo : EIATTR_KPARAM_INFO
	.align		4
.L_21:
        /*0058*/ 	.byte	0x04, 0x17
        /*005a*/ 	.short	(.L_23 - .L_22)
.L_22:
        /*005c*/ 	.word	0x00000000
        /*0060*/ 	.short	0x0010
        /*0062*/ 	.short	0x0080
        /*0064*/ 	.byte	0x00, 0xf4, 0x21, 0x00


	//----- nvinfo : EIATTR_KPARAM_INFO
	.align		4
.L_23:
        /*0068*/ 	.byte	0x04, 0x17
        /*006a*/ 	.short	(.L_25 - .L_24)
.L_24:
        /*006c*/ 	.word	0x00000000
        /*0070*/ 	.short	0x000f
        /*0072*/ 	.short	0x0078
        /*0074*/ 	.byte	0x00, 0xf4, 0x21, 0x00


	//----- nvinfo : EIATTR_KPARAM_INFO
	.align		4
.L_25:
        /*0078*/ 	.byte	0x04, 0x17
        /*007a*/ 	.short	(.L_27 - .L_26)
.L_26:
        /*007c*/ 	.word	0x00000000
        /*0080*/ 	.short	0x000e
        /*0082*/ 	.short	0x0070
        /*0084*/ 	.byte	0x00, 0xf4, 0x21, 0x00


	//----- nvinfo : EIATTR_KPARAM_INFO
	.align		4
.L_27:
        /*0088*/ 	.byte	0x04, 0x17
        /*008a*/ 	.short	(.L_29 - .L_28)
.L_28:
        /*008c*/ 	.word	0x00000000
        /*0090*/ 	.short	0x000d
        /*0092*/ 	.short	0x0068
        /*0094*/ 	.byte	0x00, 0xf4, 0x21, 0x00


	//----- nvinfo : EIATTR_KPARAM_INFO
	.align		4
.L_29:
        /*0098*/ 	.byte	0x04, 0x17
        /*009a*/ 	.short	(.L_31 - .L_30)
.L_30:
        /*009c*/ 	.word	0x00000000
        /*00a0*/ 	.short	0x000c
        /*00a2*/ 	.short	0x0060
        /*00a4*/ 	.byte	0x00, 0xf4, 0x21, 0x00


	//----- nvinfo : EIATTR_KPARAM_INFO
	.align		4
.L_31:
        /*00a8*/ 	.byte	0x04, 0x17
        /*00aa*/ 	.short	(.L_33 - .L_32)
.L_32:
        /*00ac*/ 	.word	0x00000000
        /*00b0*/ 	.short	0x000b
        /*00b2*/ 	.short	0x0058
        /*00b4*/ 	.byte	0x00, 0xf4, 0x21, 0x00


	//----- nvinfo : EIATTR_KPARAM_INFO
	.align		4
.L_33:
        /*00b8*/ 	.byte	0x04, 0x17
        /*00ba*/ 	.short	(.L_35 - .L_34)
.L_34:
        /*00bc*/ 	.word	0x00000000
        /*00c0*/ 	.short	0x000a
        /*00c2*/ 	.short	0x0050
        /*00c4*/ 	.byte	0x00, 0xf4, 0x21, 0x00


	//----- nvinfo : EIATTR_KPARAM_INFO
	.align		4
.L_35:
        /*00c8*/ 	.byte	0x04, 0x17
        /*00ca*/ 	.short	(.L_37 - .L_36)
.L_36:
        /*00cc*/ 	.word	0x00000000
        /*00d0*/ 	.short	0x0009
        /*00d2*/ 	.short	0x0048
        /*00d4*/ 	.byte	0x00, 0xf4, 0x21, 0x00


	//----- nvinfo : EIATTR_KPARAM_INFO
	.align		4
.L_37:
        /*00d8*/ 	.byte	0x04, 0x17
        /*00da*/ 	.short	(.L_39 - .L_38)
.L_38:
        /*00dc*/ 	.word	0x00000000
        /*00e0*/ 	.short	0x0008
        /*00e2*/ 	.short	0x0040
        /*00e4*/ 	.byte	0x00, 0xf4, 0x21, 0x00


	//----- nvinfo : EIATTR_KPARAM_INFO
	.align		4
.L_39:
        /*00e8*/ 	.byte	0x04, 0x17
        /*00ea*/ 	.short	(.L_41 - .L_40)
.L_40:
        /*00ec*/ 	.word	0x00000000
        /*00f0*/ 	.short	0x0007
        /*00f2*/ 	.short	0x0038
        /*00f4*/ 	.byte	0x00, 0xf4, 0x21, 0x00


	//----- nvinfo : EIATTR_KPARAM_INFO
	.align		4
.L_41:
        /*00f8*/ 	.byte	0x04, 0x17
        /*00fa*/ 	.short	(.L_43 - .L_42)
.L_42:
        /*00fc*/ 	.word	0x00000000
        /*0100*/ 	.short	0x0006
        /*0102*/ 	.short	0x0030
        /*0104*/ 	.byte	0x00, 0xf4, 0x21, 0x00


	//----- nvinfo : EIATTR_KPARAM_INFO
	.align		4
.L_43:
        /*0108*/ 	.byte	0x04, 0x17
        /*010a*/ 	.short	(.L_45 - .L_44)
.L_44:
        /*010c*/ 	.word	0x00000000
        /*0110*/ 	.short	0x0005
        /*0112*/ 	.short	0x0028
        /*0114*/ 	.byte	0x00, 0xf4, 0x21, 0x00


	//----- nvinfo : EIATTR_KPARAM_INFO
	.align		4
.L_45:
        /*0118*/ 	.byte	0x04, 0x17
        /*011a*/ 	.short	(.L_47 - .L_46)
.L_46:
        /*011c*/ 	.word	0x00000000
        /*0120*/ 	.short	0x0004
        /*0122*/ 	.short	0x0020
        /*0124*/ 	.byte	0x00, 0xf4, 0x21, 0x00


	//----- nvinfo : EIATTR_KPARAM_INFO
	.align		4
.L_47:
        /*0128*/ 	.byte	0x04, 0x17
        /*012a*/ 	.short	(.L_49 - .L_48)
.L_48:
        /*012c*/ 	.word	0x00000000
        /*0130*/ 	.short	0x0003
        /*0132*/ 	.short	0x0018
        /*0134*/ 	.byte	0x00, 0xf4, 0x21, 0x00


	//----- nvinfo : EIATTR_KPARAM_INFO
	.align		4
.L_49:
        /*0138*/ 	.byte	0x04, 0x17
        /*013a*/ 	.short	(.L_51 - .L_50)
.L_50:
        /*013c*/ 	.word	0x00000000
        /*0140*/ 	.short	0x0002
        /*0142*/ 	.short	0x0010
        /*0144*/ 	.byte	0x00, 0xf4, 0x21, 0x00


	//----- nvinfo : EIATTR_KPARAM_INFO
	.align		4
.L_51:
        /*0148*/ 	.byte	0x04, 0x17
        /*014a*/ 	.short	(.L_53 - .L_52)
.L_52:
        /*014c*/ 	.word	0x00000000
        /*0150*/ 	.short	0x0001
        /*0152*/ 	.short	0x0008
        /*0154*/ 	.byte	0x00, 0xf4, 0x21, 0x00


	//----- nvinfo : EIATTR_KPARAM_INFO
	.align		4
.L_53:
        /*0158*/ 	.byte	0x04, 0x17
        /*015a*/ 	.short	(.L_55 - .L_54)
.L_54:
        /*015c*/ 	.word	0x00000000
        /*0160*/ 	.short	0x0000
        /*0162*/ 	.short	0x0000
        /*0164*/ 	.byte	0x00, 0xf4, 0x21, 0x00


	//----- nvinfo : EIATTR_SPARSE_MMA_MASK
	.align		4
.L_55:
        /*0168*/ 	.byte	0x03, 0x50
        /*016a*/ 	.short	0x0000


	//----- nvinfo : EIATTR_MAXREG_COUNT
	.align		4
        /*016c*/ 	.byte	0x03, 0x1b
        /*016e*/ 	.short	0x00ff


	//----- nvinfo : EIATTR_EXIT_INSTR_OFFSETS
	.align		4
        /*0170*/ 	.byte	0x04, 0x1c
        /*0172*/ 	.short	(.L_57 - .L_56)


	//   ....[0]....
.L_56:
        /*0174*/ 	.word	0x00003b40


	//----- nvinfo : EIATTR_REQNTID
	.align		4
.L_57:
        /*0178*/ 	.byte	0x04, 0x10
        /*017a*/ 	.short	(.L_59 - .L_58)
.L_58:
        /*017c*/ 	.word	0x00000080
        /*0180*/ 	.word	0x00000001
        /*0184*/ 	.word	0x00000001


	//----- nvinfo : EIATTR_CBANK_PARAM_SIZE
	.align		4
.L_59:
        /*0188*/ 	.byte	0x03, 0x19
        /*018a*/ 	.short	0x00ac


	//----- nvinfo : EIATTR_PARAM_CBANK
	.align		4
        /*018c*/ 	.byte	0x04, 0x0a
        /*018e*/ 	.short	(.L_61 - .L_60)
	.align		4
.L_60:
        /*0190*/ 	.word	index@(.nv.constant0.triton_poi_fused_cat_31)
        /*0194*/ 	.short	0x0210
        /*0196*/ 	.short	0x00ac


	//----- nvinfo : EIATTR_SW_WAR
	.align		4
.L_61:
        /*0198*/ 	.byte	0x04, 0x36
        /*019a*/ 	.short	(.L_63 - .L_62)
.L_62:
        /*019c*/ 	.word	0x00000008
.L_63:


//--------------------- .nv.callgraph             --------------------------
	.section	.nv.callgraph,"",@"SHT_CUDA_CALLGRAPH"
	.align	4
	.sectionentsize	8
	.align		4
        /*0000*/ 	.word	0x00000000
	.align		4
        /*0004*/ 	.word	0xffffffff
	.align		4
        /*0008*/ 	.word	0x00000000
	.align		4
        /*000c*/ 	.word	0xfffffffe
	.align		4
        /*0010*/ 	.word	0x00000000
	.align		4
        /*0014*/ 	.word	0xfffffffd
	.align		4
        /*0018*/ 	.word	0x00000000
	.align		4
        /*001c*/ 	.word	0xfffffffc


//--------------------- .nv.constant4             --------------------------
	.section	.nv.constant4,"a",@progbits
	.align	8
	.align		8
.nv.constant4:
        /*0000*/ 	.dword	_$_str
	.align		8
        /*0008*/ 	.dword	_$_str_$_2


//--------------------- .text.triton_poi_fused_cat_31 --------------------------
	.section	.text.triton_poi_fused_cat_31,"ax",@progbits
	.align	128
        .global         triton_poi_fused_cat_31
        .type           triton_poi_fused_cat_31,@function
        .size           triton_poi_fused_cat_31,(.L_x_1 - triton_poi_fused_cat_31)
        .other          triton_poi_fused_cat_31,@"STO_CUDA_ENTRY STV_DEFAULT"
triton_poi_fused_cat_31:
.text.triton_poi_fused_cat_31:
[----:B------:R-:W-:Y:S01]  /*0000*/  LDC R1, c[0x0][0x28] ;  /* 0x00000a00ff017b82 */ /* 0x000fe20000000800 */
[----:B------:R-:W1:Y:S01]  /*0010*/  S2R R0, SR_TID.X ;  /* 0x0000000000007919 */ /* 0x000e620000002100 */
[----:B------:R-:W-:Y:S01]  /*0020*/  ULDC.64 UR6, c[0x0][0x260] ;  /* 0x0000980000067ab9 */ /* 0x000fe20000000a00 */
[----:B------:R-:W-:Y:S02]  /*0030*/  CS2R R48, SRZ ;  /* 0x0000000000307805 */ /* 0x000fe4000001ff00 */
[----:B------:R-:W-:Y:S01]  /*0040*/  CS2R R50, SRZ ;  /* 0x0000000000327805 */ /* 0x000fe2000001ff00 */
[----:B------:R-:W2:Y:S02]  /*0050*/  S2R R3, SR_CTAID.X ;  /* 0x0000000000037919 */ /* 0x000ea40000002500 */
[----:B------:R-:W3:Y:S01]  /*0060*/  LDC.64 R16, c[0x0][0x240] ;  /* 0x00009000ff107b82 */ /* 0x000ee20000000a00 */
[----:B------:R-:W-:Y:S01]  /*0070*/  ULDC.64 UR4, c[0x0][0x208] ;  /* 0x0000820000047ab9 */ /* 0x000fe20000000a00 */
[----:B------:R-:W-:-:S02]  /*0080*/  CS2R R40, SRZ ;  /* 0x0000000000287805 */ /* 0x000fc4000001ff00 */
[----:B------:R-:W-:Y:S02]  /*0090*/  CS2R R44, SRZ ;  /* 0x00000000002c7805 */ /* 0x000fe4000001ff00 */
[----:B------:R-:W-:Y:S02]  /*00a0*/  CS2R R46, SRZ ;  /* 0x00000000002e7805 */ /* 0x000fe4000001ff00 */
[----:B------:R-:W-:Y:S02]  /*00b0*/  CS2R R42, SRZ ;  /* 0x00000000002a7805 */ /* 0x000fe4000001ff00 */
[----:B------:R-:W-:Y:S02]  /*00c0*/  CS2R R24, SRZ ;  /* 0x0000000000187805 */ /* 0x000fe4000001ff00 */
[----:B------:R-:W-:Y:S02]  /*00d0*/  CS2R R14, SRZ ;  /* 0x00000000000e7805 */ /* 0x000fe4000001ff00 */
[----:B------:R-:W-:-:S02]  /*00e0*/  CS2R R26, SRZ ;  /* 0x00000000001a7805 */ /* 0x000fc4000001ff00 */
[----:B------:R-:W-:Y:S02]  /*00f0*/  CS2R R36, SRZ ;  /* 0x0000000000247805 */ /* 0x000fe4000001ff00 */
[----:B------:R-:W-:Y:S02]  /*0100*/  CS2R R38, SRZ ;  /* 0x0000000000267805 */ /* 0x000fe4000001ff00 */
[----:B------:R-:W-:Y:S02]  /*0110*/  CS2R R32, SRZ ;  /* 0x0000000000207805 */ /* 0x000fe4000001ff00 */
[----:B------:R-:W-:Y:S02]  /*0120*/  CS2R R34, SRZ ;  /* 0x0000000000227805 */ /* 0x000fe4000001ff00 */
[----:B------:R-:W-:Y:S02]  /*0130*/  CS2R R28, SRZ ;  /* 0x00000000001c7805 */ /* 0x000fe4000001ff00 */
[----:B------:R-:W-:Y:S01]  /*0140*/  CS2R R30, SRZ ;  /* 0x00000000001e7805 */ /* 0x000fe2000001ff00 */
[----:B------:R-:W4:Y:S08]  /*0150*/  LDC.64 R20, c[0x0][0x290] ;  /* 0x0000a400ff147b82 */ /* 0x000f300000000a00 */
[----:B------:R-:W5:Y:S01]  /*0160*/  LDC.64 R60, c[0x0][0x210] ;  /* 0x00008400ff3c7b82 */ /* 0x000f620000000a00 */
[----:B-1----:R-:W-:Y:S01]  /*0170*/  IMAD.SHL.U32 R0, R0, 0x4, RZ ;  /* 0x0000000400007824 */ /* 0x002fe200078e00ff */
[----:B--2---:R-:W-:-:S06]  /*0180*/  SHF.R.S32.HI R5, RZ, 0x15, R3 ;  /* 0x00000015ff057819 */ /* 0x004fcc0000011403 */
[----:B------:R-:W1:Y:S01]  /*0190*/  LDC.64 R66, c[0x0][0x298] ;  /* 0x0000a600ff427b82 */ /* 0x000e620000000a00 */
[----:B------:R-:W-:Y:S02]  /*01a0*/  LOP3.LUT R0, R0, 0x1fc, RZ, 0xc0, !PT ;  /* 0x000001fc00007812 */ /* 0x000fe400078ec0ff */
[----:B------:R-:W-:-:S03]  /*01b0*/  SGXT R5, R5, 0x1 ;  /* 0x000000010505781a */ /* 0x000fc60000000200 */
[----:B------:R-:W-:-:S05]  /*01c0*/  IMAD R54, R3, 0x400, R0 ;  /* 0x0000040003367824 */ /* 0x000fca00078e0200 */
[----:B------:R-:W-:Y:S02]  /*01d0*/  LEA.HI R5, R5, R54, RZ, 0x8 ;  /* 0x0000003605057211 */ /* 0x000fe400078f40ff */
[----:B------:R-:W-:-:S03]  /*01e0*/  SHF.R.S32.HI R3, RZ, 0x1f, R54 ;  /* 0x0000001fff037819 */ /* 0x000fc60000011436 */
[----:B------:R-:W-:Y:S01]  /*01f0*/  VIADD R2, R5, 0x200 ;  /* 0x0000020005027836 */ /* 0x000fe20000000000 */
[----:B------:R-:W-:-:S04]  /*0200*/  LEA.HI R3, R3, R54, RZ, 0x8 ;  /* 0x0000003603037211 */ /* 0x000fc800078f40ff */
[----:B------:R-:W-:Y:S02]  /*0210*/  LOP3.LUT R5, R3, 0xffffff00, RZ, 0xc0, !PT ;  /* 0xffffff0003057812 */ /* 0x000fe400078ec0ff */
[----:B------:R-:W-:-:S03]  /*0220*/  SHF.R.S32.HI R2, RZ, 0x8, R2 ;  /* 0x00000008ff027819 */ /* 0x000fc60000011402 */
[----:B------:R-:W-:Y:S02]  /*0230*/  IMAD.IADD R0, R54, 0x1, -R5 ;  /* 0x0000000136007824 */ /* 0x000fe400078e0a05 */
[----:B------:R-:W-:Y:S01]  /*0240*/  IMAD.SHL.U32 R55, R2, 0x20, RZ ;  /* 0x0000002002377824 */ /* 0x000fe200078e00ff */
[----:B------:R-:W2:Y:S02]  /*0250*/  LDC.64 R4, c[0x0][0x268] ;  /* 0x00009a00ff047b82 */ /* 0x000ea40000000a00 */
[----:B------:R-:W-:Y:S02]  /*0260*/  LOP3.LUT R6, R0, 0xffffffe0, RZ, 0xc0, !PT ;  /* 0xffffffe000067812 */ /* 0x000fe400078ec0ff */
[----:B------:R-:W-:Y:S02]  /*0270*/  SHF.R.S32.HI R10, RZ, 0x1f, R0 ;  /* 0x0000001fff0a7819 */ /* 0x000fe40000011400 */
[----:B------:R-:W-:Y:S02]  /*0280*/  IADD3 R7, P1, R0, R55, RZ ;  /* 0x0000003700077210 */ /* 0x000fe40007f3e0ff */
[----:B------:R-:W-:-:S02]  /*0290*/  ISETP.NE.AND P0, PT, R6, 0xa0, PT ;  /* 0x000000a00600780c */ /* 0x000fc40003f05270 */
[----:B------:R-:W-:Y:S02]  /*02a0*/  LEA.HI.X.SX32 R8, R55, R10, 0x1, P1 ;  /* 0x0000000a37087211 */ /* 0x000fe400008f0eff */
[----:B------:R-:W-:-:S04]  /*02b0*/  LEA R6, P1, R7, UR6, 0x2 ;  /* 0x0000000607067c11 */ /* 0x000fc8000f8210ff */
[----:B------:R-:W-:Y:S02]  /*02c0*/  LEA.HI.X R7, R7, UR7, R8, 0x2, P1 ;  /* 0x0000000707077c11 */ /* 0x000fe400088f1408 */
[----:B------:R-:W-:-:S03]  /*02d0*/  SHF.R.S32.HI R8, RZ, 0x8, R3 ;  /* 0x00000008ff087819 */ /* 0x000fc60000011403 */
[----:B------:R1:W5:Y:S02]  /*02e0*/  @!P0 LDG.E.EL.128 R48, desc[UR4][R6.64+-0x280] ;  /* 0xfffd800406308981 */ /* 0x000364000c2e1d00 */
[----:B------:R-:W-:Y:S02]  /*02f0*/  IMAD.SHL.U32 R53, R8, 0x20, RZ ;  /* 0x0000002008357824 */ /* 0x000fe400078e00ff */
[----:B------:R-:W-:Y:S02]  /*0300*/  IMAD.SHL.U32 R9, R2, 0x80, RZ ;  /* 0x0000008002097824 */ /* 0x000fe400078e00ff */
[----:B--2---:R-:W-:Y:S01]  /*0310*/  IMAD.WIDE R4, R0, 0x4, R4 ;  /* 0x0000000400047825 */ /* 0x004fe200078e0204 */
[----:B------:R-:W-:-:S04]  /*0320*/  IADD3 R3, P1, R0, R53, RZ ;  /* 0x0000003500037210 */ /* 0x000fc80007f3e0ff */
[----:B------:R-:W-:Y:S01]  /*0330*/  LEA.HI.X.SX32 R12, R53, R10, 0x1, P1 ;  /* 0x0000000a350c7211 */ /* 0x000fe200008f0eff */
[----:B------:R-:W2:Y:S01]  /*0340*/  @!P0 LDG.E.EL.128 R44, desc[UR4][R4.64+-0x280] ;  /* 0xfffd8004042c8981 */ /* 0x000ea2000c2e1d00 */
[----:B01----:R-:W-:-:S03]  /*0350*/  LEA R6, P1, R3, UR6, 0x2 ;  /* 0x0000000603067c11 */ /* 0x003fc6000f8210ff */
[----:B------:R0:W2:Y:S01]  /*0360*/  @!P0 LDG.E.EL.128 R40, desc[UR4][R4.64+-0x280] ;  /* 0xfffd800404288981 */ /* 0x0000a2000c2e1d00 */
[----:B------:R-:W-:Y:S01]  /*0370*/  LEA.HI.X R7, R3, UR7, R12, 0x2, P1 ;  /* 0x0000000703077c11 */ /* 0x000fe200088f140c */
[----:B------:R-:W-:Y:S01]  /*0380*/  VIADD R3, R0, 0xffffffe0 ;  /* 0xffffffe000037836 */ /* 0x000fe20000000000 */
[----:B------:R-:W-:Y:S01]  /*0390*/  IADD3 R11, P1, R0, R9, RZ ;  /* 0x00000009000b7210 */ /* 0x000fe20007f3e0ff */
[----:B------:R-:W-:Y:S01]  /*03a0*/  ULDC.64 UR6, c[0x0][0x238] ;  /* 0x00008e0000067ab9 */ /* 0x000fe20000000a00 */
[----:B------:R-:W-:Y:S01]  /*03b0*/  CS2R R12, SRZ ;  /* 0x00000000000c7805 */ /* 0x000fe2000001ff00 */
[----:B------:R1:W2:Y:S01]  /*03c0*/  @!P0 LDG.E.EL.128 R36, desc[UR4][R6.64+-0x280] ;  /* 0xfffd800406248981 */ /* 0x0002a2000c2e1d00 */
[----:B------:R-:W-:Y:S02]  /*03d0*/  ISETP.GE.U32.AND P3, PT, R3, 0x80, PT ;  /* 0x000000800300780c */ /* 0x000fe40003f66070 */
[----:B0-----:R-:W-:Y:S02]  /*03e0*/  LEA.HI.X.SX32 R4, R9, R10, 0x1, P1 ;  /* 0x0000000a09047211 */ /* 0x001fe400008f0eff */
[----:B------:R-:W-:-:S04]  /*03f0*/  LEA R18, P1, R11, UR6, 0x2 ;  /* 0x000000060b127c11 */ /* 0x000fc8000f8210ff */
[----:B------:R-:W-:Y:S01]  /*0400*/  LEA.HI.X R19, R11, UR7, R4, 0x2, P1 ;  /* 0x000000070b137c11 */ /* 0x000fe200088f1404 */
[----:B---3--:R-:W-:-:S04]  /*0410*/  IMAD.WIDE R4, R0, 0x4, R16 ;  /* 0x0000000400047825 */ /* 0x008fc800078e0210 */
[----:B------:R0:W3:Y:S01]  /*0420*/  @!P3 LDG.E.EL.128 R24, desc[UR4][R18.64+-0x80] ;  /* 0xffff80041218b981 */ /* 0x0000e2000c2e1d00 */
[----:B------:R-:W-:-:S03]  /*0430*/  IMAD.SHL.U32 R3, R8, 0x80, RZ ;  /* 0x0000008008037824 */ /* 0x000fc600078e00ff */
[----:B------:R-:W3:Y:S02]  /*0440*/  @!P3 LDG.E.EL.128 R12, desc[UR4][R4.64+-0x80] ;  /* 0xffff8004040cb981 */ /* 0x000ee4000c2e1d00 */
[----:B-1----:R-:W-:Y:S02]  /*0450*/  IADD3 R7, P1, R0, R3, RZ ;  /* 0x0000000300077210 */ /* 0x002fe40007f3e0ff */
[----:B------:R1:W3:Y:S02]  /*0460*/  @!P3 LDG.E.EL.128 R32, desc[UR4][R4.64+-0x80] ;  /* 0xffff80040420b981 */ /* 0x0002e4000c2e1d00 */
[----:B------:R-:W-:Y:S02]  /*0470*/  LEA.HI.X.SX32 R16, R3, R10, 0x1, P1 ;  /* 0x0000000a03107211 */ /* 0x000fe400008f0eff */
[----:B------:R-:W-:Y:S02]  /*0480*/  LEA R6, P1, R7, UR6, 0x2 ;  /* 0x0000000607067c11 */ /* 0x000fe4000f8210ff */
[----:B0-----:R-:W-:-:S02]  /*0490*/  CS2R R18, SRZ ;  /* 0x0000000000127805 */ /* 0x001fc4000001ff00 */
[----:B------:R-:W-:Y:S02]  /*04a0*/  LEA.HI.X R7, R7, UR7, R16, 0x2, P1 ;  /* 0x0000000707077c11 */ /* 0x000fe400088f1410 */
[----:B------:R-:W-:Y:S01]  /*04b0*/  CS2R R16, SRZ ;  /* 0x0000000000107805 */ /* 0x000fe2000001ff00 */
[----:B------:R-:W-:Y:S01]  /*04c0*/  IMAD.SHL.U32 R3, R2, 0x40, RZ ;  /* 0x0000004002037824 */ /* 0x000fe200078e00ff */
[----:B------:R-:W-:Y:S01]  /*04d0*/  ISETP.GT.AND P2, PT, R0, 0xbf, PT ;  /* 0x000000bf0000780c */ /* 0x000fe20003f44270 */
[----:B------:R-:W-:-:S03]  /*04e0*/  ULDC.64 UR6, c[0x0][0x288] ;  /* 0x0000a20000067ab9 */ /* 0x000fc60000000a00 */
[----:B------:R0:W3:Y:S01]  /*04f0*/  @!P3 LDG.E.EL.128 R16, desc[UR4][R6.64+-0x80] ;  /* 0xffff80040610b981 */ /* 0x0000e2000c2e1d00 */
[----:B------:R-:W-:-:S04]  /*0500*/  IADD3 R2, P1, R0, R3, RZ ;  /* 0x0000000300027210 */ /* 0x000fc80007f3e0ff */
[----:B------:R-:W-:Y:S02]  /*0510*/  LEA.HI.X.SX32 R3, R3, R10, 0x1, P1 ;  /* 0x0000000a03037211 */ /* 0x000fe400008f0eff */
[----:B------:R-:W-:-:S04]  /*0520*/  LEA R22, P1, R2, UR6, 0x2 ;  /* 0x0000000602167c11 */ /* 0x000fc8000f8210ff */
[----:B------:R-:W-:-:S05]  /*0530*/  LEA.HI.X R23, R2, UR7, R3, 0x2, P1 ;  /* 0x0000000702177c11 */ /* 0x000fca00088f1403 */
[----:B------:R4:W3:Y:S01]  /*0540*/  @P2 LDG.E.EL.128 R28, desc[UR4][R22.64+-0x300] ;  /* 0xfffd0004161c2981 */ /* 0x0008e2000c2e1d00 */
[----:B------:R-:W-:Y:S01]  /*0550*/  IMAD.SHL.U32 R9, R8, 0x40, RZ ;  /* 0x0000004008097824 */ /* 0x000fe200078e00ff */
[----:B-1----:R-:W-:Y:S02]  /*0560*/  CS2R R4, SRZ ;  /* 0x0000000000047805 */ /* 0x002fe4000001ff00 */
[----:B0-----:R-:W-:Y:S02]  /*0570*/  CS2R R6, SRZ ;  /* 0x0000000000067805 */ /* 0x001fe4000001ff00 */
[----:B------:R-:W-:Y:S01]  /*0580*/  IADD3 R8, P1, R0, R9, RZ ;  /* 0x0000000900087210 */ /* 0x000fe20007f3e0ff */
[----:B----4-:R-:W-:-:S03]  /*0590*/  IMAD.WIDE R2, R0, 0x4, R20 ;  /* 0x0000000400027825 */ /* 0x010fc600078e0214 */
[----:B------:R-:W-:Y:S02]  /*05a0*/  LEA.HI.X.SX32 R9, R9, R10, 0x1, P1 ;  /* 0x0000000a09097211 */ /* 0x000fe400008f0eff */
[C---:B------:R-:W-:Y:S01]  /*05b0*/  LEA R56, P1, R8.reuse, UR6, 0x2 ;  /* 0x0000000608387c11 */ /* 0x040fe2000f8210ff */
[----:B------:R-:W4:Y:S01]  /*05c0*/  @P2 LDG.E.EL.128 R4, desc[UR4][R2.64+-0x300] ;  /* 0xfffd000402042981 */ /* 0x000f22000c2e1d00 */
[----:B------:R-:W-:Y:S02]  /*05d0*/  CS2R R10, SRZ ;  /* 0x00000000000a7805 */ /* 0x000fe4000001ff00 */
[----:B------:R-:W-:Y:S02]  /*05e0*/  CS2R R20, SRZ ;  /* 0x0000000000147805 */ /* 0x000fe4000001ff00 */
[----:B------:R-:W-:Y:S02]  /*05f0*/  LEA.HI.X R57, R8, UR7, R9, 0x2, P1 ;  /* 0x0000000708397c11 */ /* 0x000fe400088f1409 */
[----:B------:R-:W-:-:S02]  /*0600*/  CS2R R8, SRZ ;  /* 0x0000000000087805 */ /* 0x000fc4000001ff00 */
[----:B------:R-:W-:-:S04]  /*0610*/  CS2R R22, SRZ ;  /* 0x0000000000167805 */ /* 0x000fc8000001ff00 */
[----:B------:R0:W4:Y:S04]  /*0620*/  @P2 LDG.E.EL.128 R8, desc[UR4][R2.64+-0x300] ;  /* 0xfffd000402082981 */ /* 0x000128000c2e1d00 */
[----:B------:R1:W4:Y:S01]  /*0630*/  @P2 LDG.E.EL.128 R20, desc[UR4][R56.64+-0x300] ;  /* 0xfffd000438142981 */ /* 0x000322000c2e1d00 */
[C---:B------:R-:W-:Y:S01]  /*0640*/  IMAD.IADD R63, R0.reuse, 0x1, R53 ;  /* 0x00000001003f7824 */ /* 0x040fe200078e0235 */
[C---:B------:R-:W-:Y:S01]  /*0650*/  ISETP.GE.AND P1, PT, R0.reuse, 0x20, PT ;  /* 0x000000200000780c */ /* 0x040fe20003f26270 */
[----:B------:R-:W-:Y:S02]  /*0660*/  IMAD.IADD R55, R0, 0x1, R55 ;  /* 0x0000000100377824 */ /* 0x000fe400078e0237 */
[----:B-----5:R-:W-:-:S04]  /*0670*/  IMAD.WIDE R62, R63, 0x4, R60 ;  /* 0x000000043f3e7825 */ /* 0x020fc800078e023c */
[----:B------:R-:W-:Y:S01]  /*0680*/  IMAD.WIDE R60, R55, 0x4, R60 ;  /* 0x00000004373c7825 */ /* 0x000fe200078e023c */
[----:B------:R-:W-:Y:S02]  /*0690*/  SEL R48, R48, RZ, !P0 ;  /* 0x000000ff30307207 */ /* 0x000fe40004000000 */
[----:B------:R-:W-:Y:S02]  /*06a0*/  SEL R51, R51, RZ, !P0 ;  /* 0x000000ff33337207 */ /* 0x000fe40004000000 */
[----:B--2---:R-:W-:Y:S02]  /*06b0*/  SEL R53, R44, RZ, !P0 ;  /* 0x000000ff2c357207 */ /* 0x004fe40004000000 */
[----:B------:R-:W-:-:S03]  /*06c0*/  SEL R58, R47, RZ, !P0 ;  /* 0x000000ff2f3a7207 */ /* 0x000fc60004000000 */
[----:B------:R-:W-:Y:S02]  /*06d0*/  FADD R53, R48, -R53 ;  /* 0x8000003530357221 */ /* 0x000fe40000000000 */
[----:B0-----:R-:W-:Y:S01]  /*06e0*/  FADD R2, R51, -R58 ;  /* 0x8000003a33027221 */ /* 0x001fe20000000000 */
[----:B------:R-:W-:Y:S02]  /*06f0*/  SEL R58, R43, RZ, !P0 ;  /* 0x000000ff2b3a7207 */ /* 0x000fe40004000000 */
[----:B------:R-:W-:Y:S02]  /*0700*/  SEL R39, R39, RZ, !P0 ;  /* 0x000000ff27277207 */ /* 0x000fe40004000000 */
[----:B---3--:R-:W-:Y:S02]  /*0710*/  SEL R59, R26, RZ, !P3 ;  /* 0x000000ff1a3b7207 */ /* 0x008fe40005800000 */
[----:B------:R-:W-:Y:S02]  /*0720*/  SEL R14, R14, RZ, !P3 ;  /* 0x000000ff0e0e7207 */ /* 0x000fe40005800000 */
[----:B------:R-:W-:-:S03]  /*0730*/  SEL R48, R15, RZ, !P3 ;  /* 0x000000ff0f307207 */ /* 0x000fc60005800000 */
[----:B------:R-:W-:Y:S02]  /*0740*/  FADD R59, R59, -R14 ;  /* 0x8000000e3b3b7221 */ /* 0x000fe40000000000 */
[----:B------:R-:W0:Y:S01]  /*0750*/  LDC.64 R14, c[0x0][0x220] ;  /* 0x00008800ff0e7b82 */ /* 0x000e220000000a00 */
[----:B-1----:R-:W-:Y:S01]  /*0760*/  SEL R57, R38, RZ, !P0 ;  /* 0x000000ff26397207 */ /* 0x002fe20004000000 */
[----:B------:R-:W-:Y:S01]  /*0770*/  FADD R58, R39, -R58 ;  /* 0x8000003a273a7221 */ /* 0x000fe20000000000 */
[----:B------:R-:W-:Y:S02]  /*0780*/  SEL R55, R36, RZ, !P0 ;  /* 0x000000ff24377207 */ /* 0x000fe40004000000 */
[----:B------:R-:W-:Y:S02]  /*0790*/  CS2R R38, SRZ ;  /* 0x0000000000267805 */ /* 0x000fe4000001ff00 */
[----:B------:R-:W-:Y:S02]  /*07a0*/  SEL R56, R37, RZ, !P0 ;  /* 0x000000ff25387207 */ /* 0x000fe40004000000 */
[----:B------:R-:W-:-:S02]  /*07b0*/  CS2R R36, SRZ ;  /* 0x0000000000247805 */ /* 0x000fc4000001ff00 */
[----:B------:R-:W-:Y:S02]  /*07c0*/  SEL R47, R46, RZ, !P0 ;  /* 0x000000ff2e2f7207 */ /* 0x000fe40004000000 */
[----:B------:R-:W-:Y:S02]  /*07d0*/  SEL R50, R50, RZ, !P0 ;  /* 0x000000ff32327207 */ /* 0x000fe40004000000 */
[----:B------:R-:W-:Y:S01]  /*07e0*/  SEL R49, R49, RZ, !P0 ;  /* 0x000000ff31317207 */ /* 0x000fe20004000000 */
[----:B------:R1:W2:Y:S01]  /*07f0*/  @!P1 LDG.E.EL.128 R36, desc[UR4][R60.64] ;  /* 0x000000043c249981 */ /* 0x0002a2000c2e1d00 */
[----:B------:R-:W-:Y:S02]  /*0800*/  SEL R52, R45, RZ, !P0 ;  /* 0x000000ff2d347207 */ /* 0x000fe40004000000 */
[----:B------:R-:W-:Y:S01]  /*0810*/  SEL R27, R27, RZ, !P3 ;  /* 0x000000ff1b1b7207 */ /* 0x000fe20005800000 */
[----:B------:R-:W-:Y:S01]  /*0820*/  FADD R3, R50, -R47 ;  /* 0x8000002f32037221 */ /* 0x000fe20000000000 */
[----:B------:R-:W-:Y:S01]  /*0830*/  CS2R R50, SRZ ;  /* 0x0000000000327805 */ /* 0x000fe2000001ff00 */
[----:B------:R-:W-:Y:S01]  /*0840*/  FADD R52, R49, -R52 ;  /* 0x8000003431347221 */ /* 0x000fe20000000000 */
[----:B------:R-:W-:Y:S01]  /*0850*/  SEL R34, R34, RZ, !P3 ;  /* 0x000000ff22227207 */ /* 0x000fe20005800000 */
[----:B------:R-:W-:Y:S01]  /*0860*/  FADD R26, R27, -R48 ;  /* 0x800000301b1a7221 */ /* 0x000fe20000000000 */
[----:B------:R-:W-:-:S02]  /*0870*/  CS2R R48, SRZ ;  /* 0x0000000000307805 */ /* 0x000fc4000001ff00 */
[----:B-1----:R-:W-:Y:S01]  /*0880*/  SEL R60, R13, RZ, !P3 ;  /* 0x000000ff0d3c7207 */ /* 0x002fe20005800000 */
[----:B------:R-:W1:Y:S01]  /*0890*/  LDC.64 R44, c[0x0][0x218] ;  /* 0x00008600ff2c7b82 */ /* 0x000e620000000a00 */
[----:B------:R-:W-:Y:S02]  /*08a0*/  SEL R13, R12, RZ, !P3 ;  /* 0x000000ff0c0d7207 */ /* 0x000fe40005800000 */
[----:B------:R-:W-:Y:S01]  /*08b0*/  SEL R61, R18, RZ, !P3 ;  /* 0x000000ff123d7207 */ /* 0x000fe20005800000 */
[----:B------:R3:W5:Y:S01]  /*08c0*/  @!P1 LDG.E.EL.128 R48, desc[UR4][R62.64] ;  /* 0x000000043e309981 */ /* 0x000762000c2e1d00 */
[----:B------:R-:W-:Y:S02]  /*08d0*/  SEL R24, R24, RZ, !P3 ;  /* 0x000000ff18187207 */ /* 0x000fe40005800000 */
[----:B------:R-:W-:Y:S02]  /*08e0*/  SEL R12, R35, RZ, !P3 ;  /* 0x000000ff230c7207 */ /* 0x000fe40005800000 */
[----:B------:R-:W-:Y:S01]  /*08f0*/  SEL R19, R19, RZ, !P3 ;  /* 0x000000ff13137207 */ /* 0x000fe20005800000 */
[----:B------:R-:W-:Y:S01]  /*0900*/  FADD R61, R61, -R34 ;  /* 0x800000223d3d7221 */ /* 0x000fe20000000000 */
[----:B0-----:R-:W-:Y:S01]  /*0910*/  IMAD.WIDE R34, R0, 0x4, R14 ;  /* 0x0000000400227825 */ /* 0x001fe200078e020e */
[----:B------:R-:W-:-:S03]  /*0920*/  CS2R R14, SRZ ;  /* 0x00000000000e7805 */ /* 0x000fc6000001ff00 */
[----:B---3--:R-:W-:Y:S01]  /*0930*/  FADD R63, R24, -R13 ;  /* 0x8000000d183f7221 */ /* 0x008fe20000000000 */
[----:B------:R-:W-:Y:S01]  /*0940*/  FADD R62, R19, -R12 ;  /* 0x8000000c133e7221 */ /* 0x000fe20000000000 */
[----:B------:R-:W-:-:S06]  /*0950*/  CS2R R12, SRZ ;  /* 0x00000000000c7805 */ /* 0x000fcc000001ff00 */
[----:B------:R-:W3:Y:S01]  /*0960*/  @!P1 LDG.E.EL.128 R12, desc[UR4][R34.64] ;  /* 0x00000004220c9981 */ /* 0x000ee2000c2e1d00 */
[----:B------:R-:W-:Y:S01]  /*0970*/  CS2R R46, SRZ ;  /* 0x00000000002e7805 */ /* 0x000fe2000001ff00 */
[----:B-1----:R-:W-:Y:S01]  /*0980*/  IMAD.WIDE R64, R0, 0x4, R44 ;  /* 0x0000000400407825 */ /* 0x002fe200078e022c */
[----:B------:R-:W-:Y:S02]  /*0990*/  CS2R R44, SRZ ;  /* 0x00000000002c7805 */ /* 0x000fe4000001ff00 */
[----:B------:R-:W-:-:S04]  /*09a0*/  SEL R40, R40, RZ, !P0 ;  /* 0x000000ff28287207 */ /* 0x000fc80004000000 */
[----:B------:R-:W5:Y:S01]  /*09b0*/  @!P1 LDG.E.EL.128 R44, desc[UR4][R64.64] ;  /* 0x00000004402c9981 */ /* 0x000f62000c2e1d00 */
[----:B------:R-:W-:Y:S02]  /*09c0*/  SEL R41, R41, RZ, !P0 ;  /* 0x000000ff29297207 */ /* 0x000fe40004000000 */
[----:B------:R-:W-:Y:S01]  /*09d0*/  SEL R42, R42, RZ, !P0 ;  /* 0x000000ff2a2a7207 */ /* 0x000fe20004000000 */
[----:B------:R-:W-:Y:S02]  /*09e0*/  FADD R55, R55, -R40 ;  /* 0x8000002837377221 */ /* 0x000fe40000000000 */
[----:B------:R-:W-:Y:S01]  /*09f0*/  FADD R56, R56, -R41 ;  /* 0x8000002938387221 */ /* 0x000fe20000000000 */
[----:B------:R-:W-:Y:S01]  /*0a00*/  CS2R R40, SRZ ;  /* 0x0000000000287805 */ /* 0x000fe2000001ff00 */
[----:B------:R-:W-:Y:S01]  /*0a10*/  FADD R57, R57, -R42 ;  /* 0x8000002a39397221 */ /* 0x000fe20000000000 */
[----:B------:R-:W-:Y:S02]  /*0a20*/  CS2R R42, SRZ ;  /* 0x00000000002a7805 */ /* 0x000fe4000001ff00 */
[----:B------:R-:W-:-:S04]  /*0a30*/  SEL R17, R17, RZ, !P3 ;  /* 0x000000ff11117207 */ /* 0x000fc80005800000 */
[----:B------:R0:W5:Y:S01]  /*0a40*/  @!P1 LDG.E.EL.128 R40, desc[UR4][R64.64] ;  /* 0x0000000440289981 */ /* 0x000162000c2e1d00 */
[----:B------:R-:W-:Y:S02]  /*0a50*/  SEL R25, R25, RZ, !P3 ;  /* 0x000000ff19197207 */ /* 0x000fe40005800000 */
[----:B------:R-:W-:Y:S02]  /*0a60*/  SEL R32, R32, RZ, !P3 ;  /* 0x000000ff20207207 */ /* 0x000fe40005800000 */
[----:B0-----:R-:W-:Y:S01]  /*0a70*/  SEL R64, R33, RZ, !P3 ;  /* 0x000000ff21407207 */ /* 0x001fe20005800000 */
[----:B------:R-:W-:-:S04]  /*0a80*/  FADD R60, R25, -R60 ;  /* 0x8000003c193c7221 */ /* 0x000fc80000000000 */
[----:B------:R-:W-:Y:S01]  /*0a90*/  FADD R64, R17, -R64 ;  /* 0x8000004011407221 */ /* 0x000fe20000000000 */
[----:B------:R-:W-:Y:S02]  /*0aa0*/  SEL R17, R16, RZ, !P3 ;  /* 0x000000ff10117207 */ /* 0x000fe40005800000 */
[----:B------:R-:W-:Y:S02]  /*0ab0*/  SEL R25, R30, RZ, P2 ;  /* 0x000000ff1e197207 */ /* 0x000fe40001000000 */
[----:B------:R-:W-:Y:S01]  /*0ac0*/  CS2R R18, SRZ ;  /* 0x0000000000127805 */ /* 0x000fe2000001ff00 */
[----:B------:R-:W-:Y:S01]  /*0ad0*/  FADD R30, R17, -R32 ;  /* 0x80000020111e7221 */ /* 0x000fe20000000000 */
[----:B------:R-:W-:-:S06]  /*0ae0*/  CS2R R16, SRZ ;  /* 0x0000000000107805 */ /* 0x000fcc000001ff00 */
[----:B------:R5:W5:Y:S01]  /*0af0*/  @!P1 LDG.E.EL.128 R16, desc[UR4][R34.64] ;  /* 0x0000000422109981 */ /* 0x000b62000c2e1d00 */
[----:B----4-:R-:W-:Y:S02]  /*0b00*/  SEL R6, R6, RZ, P2 ;  /* 0x000000ff06067207 */ /* 0x010fe40001000000 */
[----:B------:R-:W-:Y:S02]  /*0b10*/  SEL R4, R4, RZ, P2 ;  /* 0x000000ff04047207 */ /* 0x000fe40001000000 */
[----:B------:R-:W-:Y:S01]  /*0b20*/  SEL R27, R28, RZ, P2 ;  /* 0x000000ff1c1b7207 */ /* 0x000fe20001000000 */
[----:B------:R-:W-:Y:S01]  /*0b30*/  FADD R25, R25, -R6 ;  /* 0x8000000619197221 */ /* 0x000fe20000000000 */
[----:B------:R-:W-:Y:S02]  /*0b40*/  SEL R29, R29, RZ, P2 ;  /* 0x000000ff1d1d7207 */ /* 0x000fe40001000000 */
[----:B------:R-:W-:Y:S01]  /*0b50*/  SEL R6, R5, RZ, P2 ;  /* 0x000000ff05067207 */ /* 0x000fe20001000000 */
[----:B------:R-:W-:Y:S01]  /*0b60*/  FADD R27, R27, -R4 ;  /* 0x800000041b1b7221 */ /* 0x000fe20000000000 */
[----:B------:R-:W-:-:S02]  /*0b70*/  SEL R7, R7, RZ, P2 ;  /* 0x000000ff07077207 */ /* 0x000fc40001000000 */
[----:B------:R-:W-:Y:S02]  /*0b80*/  SEL R24, R31, RZ, P2 ;  /* 0x000000ff1f187207 */ /* 0x000fe40001000000 */
[----:B------:R-:W-:Y:S02]  /*0b90*/  SEL R5, R10, RZ, P2 ;  /* 0x000000ff0a057207 */ /* 0x000fe40001000000 */
[----:B------:R-:W-:Y:S01]  /*0ba0*/  SEL R4, R22, RZ, P2 ;  /* 0x000000ff16047207 */ /* 0x000fe20001000000 */
[----:B------:R-:W-:Y:S01]  /*0bb0*/  FADD R22, R29, -R6 ;  /* 0x800000061d167221 */ /* 0x000fe20000000000 */
[----:B------:R-:W-:Y:S01]  /*0bc0*/  FADD R24, R24, -R7 ;  /* 0x8000000718187221 */ /* 0x000fe20000000000 */
[----:B------:R-:W-:Y:S02]  /*0bd0*/  CS2R R6, SRZ ;  /* 0x0000000000067805 */ /* 0x000fe4000001ff00 */
[----:B------:R-:W-:Y:S01]  /*0be0*/  FADD R29, R4, -R5 ;  /* 0x80000005041d7221 */ /* 0x000fe20000000000 */
[----:B------:R-:W-:Y:S01]  /*0bf0*/  CS2R R4, SRZ ;  /* 0x0000000000047805 */ /* 0x000fe2000001ff00 */
[----:B------:R-:W-:-:S05]  /*0c00*/  IMAD.WIDE R66, R0, 0x4, R66 ;  /* 0x0000000400427825 */ /* 0x000fca00078e0242 */
[----:B------:R-:W4:Y:S01]  /*0c10*/  @P2 LDG.E.EL.128 R4, desc[UR4][R66.64+-0x300] ;  /* 0xfffd000442042981 */ /* 0x000f22000c2e1d00 */
[----:B------:R-:W-:Y:S02]  /*0c20*/  SEL R8, R8, RZ, P2 ;  /* 0x000000ff08087207 */ /* 0x000fe40001000000 */
[----:B------:R-:W-:-:S05]  /*0c30*/  SEL R65, R20, RZ, P2 ;  /* 0x000000ff14417207 */ /* 0x000fca0001000000 */
[----:B------:R-:W-:Y:S01]  /*0c40*/  FADD R65, R65, -R8 ;  /* 0x8000000841417221 */ /* 0x000fe20000000000 */
[----:B------:R-:W-:Y:S02]  /*0c50*/  SEL R28, R11, RZ, P2 ;  /* 0x000000ff0b1c7207 */ /* 0x000fe40001000000 */
[----:B------:R-:W-:Y:S02]  /*0c60*/  SEL R9, R9, RZ, P2 ;  /* 0x000000ff09097207 */ /* 0x000fe40001000000 */
[----:B------:R-:W-:-:S05]  /*0c70*/  SEL R10, R21, RZ, P2 ;  /* 0x000000ff150a7207 */ /* 0x000fca0001000000 */
[----:B------:R-:W-:Y:S01]  /*0c80*/  FADD R31, R10, -R9 ;  /* 0x800000090a1f7221 */ /* 0x000fe20000000000 */
[----:B------:R-:W-:-:S05]  /*0c90*/  SEL R23, R23, RZ, P2 ;  /* 0x000000ff17177207 */ /* 0x000fca0001000000 */
[----:B------:R-:W-:Y:S01]  /*0ca0*/  FADD R28, R23, -R28 ;  /* 0x8000001c171c7221 */ /* 0x000fe20000000000 */
[----:B--2---:R-:W-:Y:S02]  /*0cb0*/  SEL R37, R37, RZ, !P1 ;  /* 0x000000ff25257207 */ /* 0x004fe40004800000 */
[----:B---3--:R-:W-:-:S05]  /*0cc0*/  SEL R12, R12, RZ, !P1 ;  /* 0x000000ff0c0c7207 */ /* 0x008fca0004800000 */
[----:B------:R-:W-:Y:S01]  /*0cd0*/  FADD R8, R12, 9.9999997473787516356e-06 ;  /* 0x3727c5ac0c087421 */ /* 0x000fe20000000000 */
[----:B------:R-:W-:-:S05]  /*0ce0*/  SEL R12, R13, RZ, !P1 ;  /* 0x000000ff0d0c7207 */ /* 0x000fca0004800000 */
[----:B------:R-:W0:Y:S01]  /*0cf0*/  MUFU.SQRT R8, R8 ;  /* 0x0000000800087308 */ /* 0x000e220000002000 */
[----:B------:R-:W-:Y:S01]  /*0d00*/  FADD R12, R12, 9.9999997473787516356e-06 ;  /* 0x3727c5ac0c0c7421 */ /* 0x000fe20000000000 */
[----:B------:R-:W-:Y:S02]  /*0d10*/  SEL R11, R14, RZ, !P1 ;  /* 0x000000ff0e0b7207 */ /* 0x000fe40004800000 */
[----:B-----5:R-:W-:-:S04]  /*0d20*/  SEL R34, R45, RZ, !P1 ;  /* 0x000000ff2d227207 */ /* 0x020fc80004800000 */
[----:B------:R-:W1:Y:S01]  /*0d30*/  MUFU.SQRT R12, R12 ;  /* 0x0000000c000c7308 */ /* 0x000e620000002000 */
[----:B------:R-:W-:Y:S01]  /*0d40*/  FADD R11, R11, 9.9999997473787516356e-06 ;  /* 0x3727c5ac0b0b7421 */ /* 0x000fe20000000000 */
[C---:B0-----:R-:W-:Y:S02]  /*0d50*/  FSETP.GT.AND P5, PT, R8.reuse, 8.50705917302346158658e+37, PT ;  /* 0x7e8000000800780b */ /* 0x041fe40003fa4000 */
[----:B------:R-:W-:Y:S01]  /*0d60*/  FSETP.GEU.AND P4, PT, R8, 1.175494350822287508e-38, PT ;  /* 0x008000000800780b */ /* 0x000fe20003f8e000 */
[----:B------:R-:W-:-:S03]  /*0d70*/  FADD R34, R37, -R34 ;  /* 0x8000002225227221 */ /* 0x000fc60000000000 */
[----:B------:R-:W0:Y:S01]  /*0d80*/  MUFU.SQRT R11, R11 ;  /* 0x0000000b000b7308 */ /* 0x000e220000002000 */
[----:B------:R-:W-:Y:S01]  /*0d90*/  IMAD.MOV.U32 R37, RZ, RZ, 0x3e800000 ;  /* 0x3e800000ff257424 */ /* 0x000fe200078e00ff */
[----:B------:R-:W-:Y:S02]  /*0da0*/  SEL R15, R15, RZ, !P1 ;  /* 0x000000ff0f0f7207 */ /* 0x000fe40004800000 */
[----:B-1----:R-:W-:Y:S02]  /*0db0*/  FSETP.GT.AND P6, PT, R12, 8.50705917302346158658e+37, PT ;  /* 0x7e8000000c00780b */ /* 0x002fe40003fc4000 */
[----:B------:R-:W-:Y:S01]  /*0dc0*/  FSEL R10, R37, 1, P5 ;  /* 0x3f800000250a7808 */ /* 0x000fe20002800000 */
[----:B------:R-:W-:Y:S01]  /*0dd0*/  @P5 FMUL R8, R8, 0.25 ;  /* 0x3e80000008085820 */ /* 0x000fe20000400000 */
[----:B------:R-:W-:-:S03]  /*0de0*/  FADD R15, R15, 9.9999997473787516356e-06 ;  /* 0x3727c5ac0f0f7421 */ /* 0x000fc60000000000 */
[----:B------:R-:W-:Y:S01]  /*0df0*/  @!P4 FMUL R10, R10, 16777216 ;  /* 0x4b8000000a0ac820 */ /* 0x000fe20000400000 */
[----:B------:R-:W-:Y:S01]  /*0e00*/  @!P4 FMUL R8, R8, 16777216 ;  /* 0x4b8000000808c820 */ /* 0x000fe20000400000 */
[C---:B------:R-:W-:Y:S02]  /*0e10*/  FSETP.GEU.AND P4, PT, R12.reuse, 1.175494350822287508e-38, PT ;  /* 0x008000000c00780b */ /* 0x040fe40003f8e000 */
[----:B0-----:R-:W-:Y:S01]  /*0e20*/  FSETP.GT.AND P5, PT, R11, 8.50705917302346158658e+37, PT ;  /* 0x7e8000000b00780b */ /* 0x001fe20003fa4000 */
[----:B------:R-:W0:Y:S01]  /*0e30*/  MUFU.SQRT R15, R15 ;  /* 0x0000000f000f7308 */ /* 0x000e220000002000 */
[----:B------:R-:W-:Y:S01]  /*0e40*/  @P6 FMUL R12, R12, 0.25 ;  /* 0x3e8000000c0c6820 */ /* 0x000fe20000400000 */
[----:B------:R-:W-:Y:S02]  /*0e50*/  FSEL R9, R37, 1, P6 ;  /* 0x3f80000025097808 */ /* 0x000fe40003000000 */
[----:B------:R-:W-:Y:S02]  /*0e60*/  FSETP.GEU.AND P6, PT, R11, 1.175494350822287508e-38, PT ;  /* 0x008000000b00780b */ /* 0x000fe40003fce000 */
[----:B------:R-:W-:-:S02]  /*0e70*/  SEL R35, R44, RZ, !P1 ;  /* 0x000000ff2c237207 */ /* 0x000fc40004800000 */
[----:B------:R-:W-:Y:S02]  /*0e80*/  SEL R36, R36, RZ, !P1 ;  /* 0x000000ff24247207 */ /* 0x000fe40004800000 */
[----:B------:R-:W-:Y:S02]  /*0e90*/  SEL R23, R41, RZ, !P1 ;  /* 0x000000ff29177207 */ /* 0x000fe40004800000 */
[----:B------:R-:W-:Y:S01]  /*0ea0*/  SEL R14, R49, RZ, !P1 ;  /* 0x000000ff310e7207 */ /* 0x000fe20004800000 */
[----:B------:R-:W-:Y:S01]  /*0eb0*/  @!P4 FMUL R12, R12, 16777216 ;  /* 0x4b8000000c0cc820 */ /* 0x000fe20000400000 */
[----:B------:R-:W-:Y:S02]  /*0ec0*/  SEL R32, R40, RZ, !P1 ;  /* 0x000000ff28207207 */ /* 0x000fe40004800000 */
[----:B------:R-:W-:Y:S01]  /*0ed0*/  SEL R13, R48, RZ, !P1 ;  /* 0x000000ff300d7207 */ /* 0x000fe20004800000 */
[----:B------:R-:W-:Y:S01]  /*0ee0*/  FADD R35, R36, -R35 ;  /* 0x8000002324237221 */ /* 0x000fe20000000000 */
[----:B------:R-:W-:Y:S01]  /*0ef0*/  SEL R36, R39, RZ, !P1 ;  /* 0x000000ff27247207 */ /* 0x000fe20004800000 */
[----:B------:R-:W-:Y:S01]  /*0f00*/  FADD R23, R14, -R23 ;  /* 0x800000170e177221 */ /* 0x000fe20000000000 */
[----:B------:R-:W-:Y:S01]  /*0f10*/  SEL R21, R38, RZ, !P1 ;  /* 0x000000ff26157207 */ /* 0x000fe20004800000 */
[----:B------:R-:W-:Y:S01]  /*0f20*/  @P5 FMUL R11, R11, 0.25 ;  /* 0x3e8000000b0b5820 */ /* 0x000fe20000400000 */
[----:B------:R1:W-:Y:S01]  /*0f30*/  MUFU.RCP R39, R8 ;  /* 0x0000000800277308 */ /* 0x0003e20000001000 */
[----:B------:R-:W-:Y:S01]  /*0f40*/  FADD R32, R13, -R32 ;  /* 0x800000200d207221 */ /* 0x000fe20000000000 */
[----:B------:R-:W-:-:S02]  /*0f50*/  SEL R14, R43, RZ, !P1 ;  /* 0x000000ff2b0e7207 */ /* 0x000fc40004800000 */
[----:B------:R-:W-:Y:S02]  /*0f60*/  SEL R33, R51, RZ, !P1 ;  /* 0x000000ff33217207 */ /* 0x000fe40004800000 */
[----:B------:R-:W-:Y:S02]  /*0f70*/  SEL R13, R42, RZ, !P1 ;  /* 0x000000ff2a0d7207 */ /* 0x000fe40004800000 */
[----:B------:R2:W-:Y:S01]  /*0f80*/  MUFU.RCP R38, R12 ;  /* 0x0000000c00267308 */ /* 0x0005e20000001000 */
[----:B-1----:R-:W-:Y:S02]  /*0f90*/  SEL R8, R50, RZ, !P1 ;  /* 0x000000ff32087207 */ /* 0x002fe40004800000 */
[----:B------:R-:W-:Y:S01]  /*0fa0*/  FSEL R20, R37, 1, P5 ;  /* 0x3f80000025147808 */ /* 0x000fe20002800000 */
[----:B------:R-:W-:Y:S01]  /*0fb0*/  @!P6 FMUL R11, R11, 16777216 ;  /* 0x4b8000000b0be820 */ /* 0x000fe20000400000 */
[----:B0-----:R-:W-:Y:S02]  /*0fc0*/  FSETP.GT.AND P5, PT, R15, 8.50705917302346158658e+37, PT ;  /* 0x7e8000000f00780b */ /* 0x001fe40003fa4000 */
[----:B--2---:R-:W-:Y:S01]  /*0fd0*/  SEL R12, R16, RZ, !P1 ;  /* 0x000000ff100c7207 */ /* 0x004fe20004800000 */
[----:B------:R-:W-:Y:S01]  /*0fe0*/  FADD R33, R33, -R14 ;  /* 0x8000000e21217221 */ /* 0x000fe20000000000 */
[----:B------:R-:W-:Y:S01]  /*0ff0*/  FADD R8, R8, -R13 ;  /* 0x8000000d08087221 */ /* 0x000fe20000000000 */
[----:B------:R-:W-:-:S02]  /*1000*/  @!P6 FMUL R20, R20, 16777216 ;  /* 0x4b8000001414e820 */ /* 0x000fc40000400000 */
[----:B------:R-:W-:Y:S01]  /*1010*/  FADD R14, R12, 9.9999997473787516356e-06 ;  /* 0x3727c5ac0c0e7421 */ /* 0x000fe20000000000 */
[C---:B------:R-:W-:Y:S01]  /*1020*/  FSETP.GEU.AND P6, PT, R15.reuse, 1.175494350822287508e-38, PT ;  /* 0x008000000f00780b */ /* 0x040fe20003fce000 */
[----:B------:R-:W0:Y:S01]  /*1030*/  LDC.64 R12, c[0x0][0x248] ;  /* 0x00009200ff0c7b82 */ /* 0x000e220000000a00 */
[----:B------:R-:W1:Y:S03]  /*1040*/  MUFU.RCP R11, R11 ;  /* 0x0000000b000b7308 */ /* 0x000e660000001000 */
[----:B------:R-:W-:Y:S01]  /*1050*/  @P5 FMUL R15, R15, 0.25 ;  /* 0x3e8000000f0f5820 */ /* 0x000fe20000400000 */
[----:B------:R-:W-:Y:S01]  /*1060*/  SEL R17, R17, RZ, !P1 ;  /* 0x000000ff11117207 */ /* 0x000fe20004800000 */
[----:B------:R-:W-:-:S03]  /*1070*/  @!P4 FMUL R9, R9, 16777216 ;  /* 0x4b8000000909c820 */ /* 0x000fc60000400000 */
[----:B------:R-:W2:Y:S03]  /*1080*/  MUFU.SQRT R14, R14 ;  /* 0x0000000e000e7308 */ /* 0x000ea60000002000 */
[----:B------:R-:W-:Y:S01]  /*1090*/  @!P6 FMUL R15, R15, 16777216 ;  /* 0x4b8000000f0fe820 */ /* 0x000fe20000400000 */
[----:B------:R-:W-:Y:S01]  /*10a0*/  FADD R17, R17, 9.9999997473787516356e-06 ;  /* 0x3727c5ac11117421 */ /* 0x000fe20000000000 */
[----:B-1----:R-:W-:-:S03]  /*10b0*/  FMUL R11, R11, R20 ;  /* 0x000000140b0b7220 */ /* 0x002fc60000400000 */
[----:B------:R-:W1:Y:S01]  /*10c0*/  MUFU.RCP R16, R15 ;  /* 0x0000000f00107308 */ /* 0x000e620000001000 */
[----:B------:R-:W-:Y:S01]  /*10d0*/  FMUL R39, R39, R10 ;  /* 0x0000000a27277220 */ /* 0x000fe20000400000 */
[----:B------:R-:W-:Y:S01]  /*10e0*/  FMUL R38, R38, R9 ;  /* 0x0000000926267220 */ /* 0x000fe20000400000 */
[----:B------:R-:W-:Y:S01]  /*10f0*/  FMUL R20, R11, R8 ;  /* 0x000000080b147220 */ /* 0x000fe20000400000 */
[----:B------:R-:W-:Y:S02]  /*1100*/  FSEL R41, R37, 1, P5 ;  /* 0x3f80000025297808 */ /* 0x000fe40002800000 */
[----:B------:R-:W-:Y:S02]  /*1110*/  CS2R R8, SRZ ;  /* 0x0000000000087805 */ /* 0x000fe4000001ff00 */
[----:B------:R-:W-:Y:S01]  /*1120*/  CS2R R10, SRZ ;  /* 0x00000000000a7805 */ /* 0x000fe2000001ff00 */
[----:B0-----:R-:W-:Y:S01]  /*1130*/  IMAD.WIDE R12, R0, 0x4, R12 ;  /* 0x00000004000c7825 */ /* 0x001fe200078e020c */
[----:B------:R-:W0:Y:S01]  /*1140*/  MUFU.SQRT R15, R17 ;  /* 0x00000011000f7308 */ /* 0x000e220000002000 */
[----:B------:R-:W-:-:S02]  /*1150*/  SEL R18, R18, RZ, !P1 ;  /* 0x000000ff12127207 */ /* 0x000fc40004800000 */
[----:B------:R-:W-:Y:S01]  /*1160*/  @!P6 FMUL R41, R41, 16777216 ;  /* 0x4b8000002929e820 */ /* 0x000fe20000400000 */
[----:B------:R-:W3:Y:S01]  /*1170*/  @!P3 LDG.E.EL.128 R8, desc[UR4][R12.64+-0x80] ;  /* 0xffff80040c08b981 */ /* 0x000ee2000c2e1d00 */
[----:B--2---:R-:W-:Y:S01]  /*1180*/  FSETP.GT.AND P4, PT, R14, 8.50705917302346158658e+37, PT ;  /* 0x7e8000000e00780b */ /* 0x004fe20003f84000 */
[----:B------:R-:W-:Y:S01]  /*1190*/  FADD R18, R18, 9.9999997473787516356e-06 ;  /* 0x3727c5ac12127421 */ /* 0x000fe20000000000 */
[----:B-1----:R-:W-:Y:S01]  /*11a0*/  FMUL R16, R16, R41 ;  /* 0x0000002910107220 */ /* 0x002fe20000400000 */
[----:B------:R-:W-:Y:S02]  /*11b0*/  FSETP.GEU.AND P5, PT, R14, 1.175494350822287508e-38, PT ;  /* 0x008000000e00780b */ /* 0x000fe40003fae000 */
[----:B------:R-:W1:Y:S01]  /*11c0*/  MUFU.SQRT R41, R18 ;  /* 0x0000001200297308 */ /* 0x000e620000002000 */
[----:B------:R-:W-:Y:S02]  /*11d0*/  SEL R19, R19, RZ, !P1 ;  /* 0x000000ff13137207 */ /* 0x000fe40004800000 */
[----:B0-----:R-:W-:-:S03]  /*11e0*/  FSETP.GT.AND P6, PT, R15, 8.50705917302346158658e+37, PT ;  /* 0x7e8000000f00780b */ /* 0x001fc60003fc4000 */
[----:B------:R-:W-:Y:S01]  /*11f0*/  FADD R19, R19, 9.9999997473787516356e-06 ;  /* 0x3727c5ac13137421 */ /* 0x000fe20000000000 */
[----:B------:R-:W-:Y:S01]  /*1200*/  FSEL R40, R37, 1, P4 ;  /* 0x3f80000025287808 */ /* 0x000fe20002000000 */
[----:B------:R-:W-:Y:S02]  /*1210*/  @P4 FMUL R14, R14, 0.25 ;  /* 0x3e8000000e0e4820 */ /* 0x000fe40000400000 */
[----:B------:R0:W2:Y:S02]  /*1220*/  MUFU.SQRT R44, R19 ;  /* 0x00000013002c7308 */ /* 0x0000a40000002000 */
[----:B------:R-:W-:Y:S01]  /*1230*/  @!P5 FMUL R14, R14, 16777216 ;  /* 0x4b8000000e0ed820 */ /* 0x000fe20000400000 */
[----:B------:R-:W-:Y:S01]  /*1240*/  @!P5 FMUL R40, R40, 16777216 ;  /* 0x4b8000002828d820 */ /* 0x000fe20000400000 */
[----:B-1----:R-:W-:Y:S02]  /*1250*/  FSETP.GT.AND P5, PT, R41, 8.50705917302346158658e+37, PT ;  /* 0x7e8000002900780b */ /* 0x002fe40003fa4000 */
[C---:B------:R-:W-:Y:S01]  /*1260*/  FSETP.GEU.AND P4, PT, R15.reuse, 1.175494350822287508e-38, PT ;  /* 0x008000000f00780b */ /* 0x040fe20003f8e000 */
[----:B------:R-:W-:Y:S01]  /*1270*/  @P6 FMUL R15, R15, 0.25 ;  /* 0x3e8000000f0f6820 */ /* 0x000fe20000400000 */
[----:B------:R-:W-:Y:S01]  /*1280*/  FSEL R42, R37, 1, P6 ;  /* 0x3f800000252a7808 */ /* 0x000fe20003000000 */
[----:B------:R-:W-:Y:S01]  /*1290*/  FMUL R33, R16, R33 ;  /* 0x0000002110217220 */ /* 0x000fe20000400000 */
[----:B------:R-:W-:-:S02]  /*12a0*/  FSETP.GEU.AND P6, PT, R41, 1.175494350822287508e-38, PT ;  /* 0x008000002900780b */ /* 0x000fc40003fce000 */
[----:B------:R-:W-:Y:S02]  /*12b0*/  CS2R R16, SRZ ;  /* 0x0000000000107805 */ /* 0x000fe4000001ff00 */
[----:B0-----:R-:W-:Y:S02]  /*12c0*/  CS2R R18, SRZ ;  /* 0x0000000000127805 */ /* 0x001fe4000001ff00 */
[----:B------:R-:W-:-:S04]  /*12d0*/  FSEL R43, R37, 1, P5 ;  /* 0x3f800000252b7808 */ /* 0x000fc80002800000 */
[----:B------:R0:W5:Y:S01]  /*12e0*/  @!P3 LDG.E.EL.128 R16, desc[UR4][R12.64+-0x80] ;  /* 0xffff80040c10b981 */ /* 0x000162000c2e1d00 */
[----:B------:R-:W-:Y:S01]  /*12f0*/  @P5 FMUL R41, R41, 0.25 ;  /* 0x3e80000029295820 */ /* 0x000fe20000400000 */
[----:B--2---:R-:W-:-:S03]  /*1300*/  FSETP.GT.AND P5, PT, R44, 8.50705917302346158658e+37, PT ;  /* 0x7e8000002c00780b */ /* 0x004fc60003fa4000 */
[----:B------:R-:W-:Y:S01]  /*1310*/  @!P6 FMUL R41, R41, 16777216 ;  /* 0x4b8000002929e820 */ /* 0x000fe20000400000 */
[----:B------:R-:W-:Y:S01]  /*1320*/  @!P6 FMUL R43, R43, 16777216 ;  /* 0x4b8000002b2be820 */ /* 0x000fe20000400000 */
[----:B------:R-:W-:Y:S02]  /*1330*/  FSETP.GEU.AND P6, PT, R44, 1.175494350822287508e-38, PT ;  /* 0x008000002c00780b */ /* 0x000fe40003fce000 */
[----:B------:R-:W-:-:S05]  /*1340*/  SEL R46, R46, RZ, !P1 ;  /* 0x000000ff2e2e7207 */ /* 0x000fca0004800000 */
[----:B------:R-:W-:Y:S01]  /*1350*/  FADD R21, R21, -R46 ;  /* 0x8000002e15157221 */ /* 0x000fe20000000000 */
[----:B------:R-:W-:Y:S01]  /*1360*/  @P5 FMUL R44, R44, 0.25 ;  /* 0x3e8000002c2c5820 */ /* 0x000fe20000400000 */
[----:B------:R-:W1:Y:S04]  /*1370*/  MUFU.RCP R46, R41 ;  /* 0x00000029002e7308 */ /* 0x000e680000001000 */
[----:B------:R-:W-:Y:S01]  /*1380*/  @!P6 FMUL R44, R44, 16777216 ;  /* 0x4b8000002c2ce820 */ /* 0x000fe20000400000 */
[----:B----4-:R-:W-:-:S05]  /*1390*/  SEL R4, R4, RZ, P2 ;  /* 0x000000ff04047207 */ /* 0x010fca0001000000 */
[----:B------:R-:W2:Y:S01]  /*13a0*/  MUFU.RCP R44, R44 ;  /* 0x0000002c002c7308 */ /* 0x000ea20000001000 */
[----:B------:R-:W-:Y:S01]  /*13b0*/  FADD R4, R4, 9.9999997473787516356e-06 ;  /* 0x3727c5ac04047421 */ /* 0x000fe20000000000 */
[----:B-1----:R-:W-:Y:S01]  /*13c0*/  FMUL R46, R46, R43 ;  /* 0x0000002b2e2e7220 */ /* 0x002fe20000400000 */
[----:B------:R-:W-:Y:S01]  /*13d0*/  FSEL R43, R37, 1, P5 ;  /* 0x3f800000252b7808 */ /* 0x000fe20002800000 */
[----:B------:R-:W-:-:S04]  /*13e0*/  FMUL R32, R39, R32 ;  /* 0x0000002027207220 */ /* 0x000fc80000400000 */
[----:B------:R-:W1:Y:S01]  /*13f0*/  MUFU.SQRT R4, R4 ;  /* 0x0000000400047308 */ /* 0x000e620000002000 */
[----:B------:R-:W-:Y:S01]  /*1400*/  FMUL R23, R38, R23 ;  /* 0x0000001726177220 */ /* 0x000fe20000400000 */
[----:B------:R-:W-:Y:S01]  /*1410*/  SEL R5, R5, RZ, P2 ;  /* 0x000000ff05057207 */ /* 0x000fe20001000000 */
[----:B------:R-:W-:Y:S01]  /*1420*/  @!P6 FMUL R43, R43, 16777216 ;  /* 0x4b8000002b2be820 */ /* 0x000fe20000400000 */
[----:B------:R-:W4:Y:S01]  /*1430*/  LDC.64 R38, c[0x0][0x270] ;  /* 0x00009c00ff267b82 */ /* 0x000f220000000a00 */
[----:B------:R-:W-:Y:S02]  /*1440*/  @!P4 FMUL R15, R15, 16777216 ;  /* 0x4b8000000f0fc820 */ /* 0x000fe40000400000 */
[----:B--2---:R-:W-:Y:S01]  /*1450*/  FMUL R43, R44, R43 ;  /* 0x0000002b2c2b7220 */ /* 0x004fe20000400000 */
[----:B------:R-:W-:Y:S01]  /*1460*/  FADD R44, R5, 9.9999997473787516356e-06 ;  /* 0x3727c5ac052c7421 */ /* 0x000fe20000000000 */
[----:B------:R-:W-:Y:S02]  /*1470*/  SEL R5, R6, RZ, P2 ;  /* 0x000000ff06057207 */ /* 0x000fe40001000000 */
[----:B------:R-:W2:Y:S03]  /*1480*/  MUFU.RCP R15, R15 ;  /* 0x0000000f000f7308 */ /* 0x000ea60000001000 */
[----:B------:R-:W-:-:S05]  /*1490*/  FADD R5, R5, 9.9999997473787516356e-06 ;  /* 0x3727c5ac05057421 */ /* 0x000fca0000000000 */
[----:B------:R-:W4:Y:S01]  /*14a0*/  MUFU.SQRT R6, R44 ;  /* 0x0000002c00067308 */ /* 0x000f220000002000 */
[----:B-1----:R-:W-:Y:S01]  /*14b0*/  FSETP.GT.AND P5, PT, R4, 8.50705917302346158658e+37, PT ;  /* 0x7e8000000400780b */ /* 0x002fe20003fa4000 */
[----:B------:R-:W-:Y:S01]  /*14c0*/  @!P4 FMUL R42, R42, 16777216 ;  /* 0x4b8000002a2ac820 */ /* 0x000fe20000400000 */
[----:B------:R-:W-:Y:S02]  /*14d0*/  SEL R7, R7, RZ, P2 ;  /* 0x000000ff07077207 */ /* 0x000fe40001000000 */
[----:B------:R-:W-:-:S03]  /*14e0*/  FSETP.GEU.AND P4, PT, R4, 1.175494350822287508e-38, PT ;  /* 0x008000000400780b */ /* 0x000fc60003f8e000 */
[----:B------:R-:W1:Y:S01]  /*14f0*/  MUFU.SQRT R5, R5 ;  /* 0x0000000500057308 */ /* 0x000e620000002000 */
[----:B------:R-:W-:Y:S01]  /*1500*/  FADD R7, R7, 9.9999997473787516356e-06 ;  /* 0x3727c5ac07077421 */ /* 0x000fe20000000000 */
[----:B--2---:R-:W-:Y:S01]  /*1510*/  FMUL R41, R15, R42 ;  /* 0x0000002a0f297220 */ /* 0x004fe20000400000 */
[----:B0-----:R-:W-:Y:S01]  /*1520*/  CS2R R12, SRZ ;  /* 0x00000000000c7805 */ /* 0x001fe2000001ff00 */
[----:B----4-:R-:W-:Y:S01]  /*1530*/  IMAD.WIDE R38, R0, 0x4, R38 ;  /* 0x0000000400267825 */ /* 0x010fe200078e0226 */
[----:B------:R-:W-:Y:S02]  /*1540*/  FSEL R42, R37, 1, P5 ;  /* 0x3f800000252a7808 */ /* 0x000fe40002800000 */
[----:B------:R-:W-:Y:S01]  /*1550*/  FSETP.GT.AND P6, PT, R6, 8.50705917302346158658e+37, PT ;  /* 0x7e8000000600780b */ /* 0x000fe20003fc4000 */
[----:B------:R0:W2:Y:S01]  /*1560*/  MUFU.RCP R45, R14 ;  /* 0x0000000e002d7308 */ /* 0x0000a20000001000 */
[----:B------:R-:W-:Y:S01]  /*1570*/  @P5 FMUL R4, R4, 0.25 ;  /* 0x3e80000004045820 */ /* 0x000fe20000400000 */
[----:B------:R-:W-:-:S02]  /*1580*/  FSETP.GEU.AND P5, PT, R6, 1.175494350822287508e-38, PT ;  /* 0x008000000600780b */ /* 0x000fc40003fae000 */
[----:B0-----:R-:W-:-:S04]  /*1590*/  CS2R R14, SRZ ;  /* 0x00000000000e7805 */ /* 0x001fc8000001ff00 */
[----:B------:R-:W0:Y:S01]  /*15a0*/  MUFU.SQRT R7, R7 ;  /* 0x0000000700077308 */ /* 0x000e220000002000 */
[----:B------:R-:W-:Y:S01]  /*15b0*/  @!P4 FMUL R4, R4, 16777216 ;  /* 0x4b8000000404c820 */ /* 0x000fe20000400000 */
[----:B------:R-:W-:Y:S01]  /*15c0*/  @!P4 FMUL R42, R42, 16777216 ;  /* 0x4b8000002a2ac820 */ /* 0x000fe20000400000 */
[----:B-1----:R-:W-:Y:S01]  /*15d0*/  FSETP.GT.AND P4, PT, R5, 8.50705917302346158658e+37, PT ;  /* 0x7e8000000500780b */ /* 0x002fe20003f84000 */
[----:B------:R-:W4:Y:S01]  /*15e0*/  @!P0 LDG.E.EL.128 R12, desc[UR4][R38.64+-0x280] ;  /* 0xfffd8004260c8981 */ /* 0x000f22000c2e1d00 */
[----:B------:R-:W-:Y:S01]  /*15f0*/  FMUL R21, R46, R21 ;  /* 0x000000152e157220 */ /* 0x000fe20000400000 */
[----:B------:R-:W-:Y:S01]  /*1600*/  FSEL R46, R37, 1, P6 ;  /* 0x3f800000252e7808 */ /* 0x000fe20003000000 */
[----:B------:R-:W-:Y:S01]  /*1610*/  @P6 FMUL R6, R6, 0.25 ;  /* 0x3e80000006066820 */ /* 0x000fe20000400000 */
[----:B--2---:R-:W-:-:S03]  /*1620*/  FMUL R40, R45, R40 ;  /* 0x000000282d287220 */ /* 0x004fc60000400000 */
[----:B------:R-:W-:Y:S01]  /*1630*/  @!P5 FMUL R6, R6, 16777216 ;  /* 0x4b8000000606d820 */ /* 0x000fe20000400000 */
[----:B------:R-:W-:Y:S01]  /*1640*/  @!P5 FMUL R46, R46, 16777216 ;  /* 0x4b8000002e2ed820 */ /* 0x000fe20000400000 */
[----:B0-----:R-:W-:Y:S01]  /*1650*/  FSETP.GT.AND P5, PT, R7, 8.50705917302346158658e+37, PT ;  /* 0x7e8000000700780b */ /* 0x001fe20003fa4000 */
[----:B------:R-:W-:Y:S01]  /*1660*/  FMUL R35, R40, R35 ;  /* 0x0000002328237220 */ /* 0x000fe20000400000 */
[C---:B------:R-:W-:Y:S01]  /*1670*/  FSETP.GEU.AND P6, PT, R5.reuse, 1.175494350822287508e-38, PT ;  /* 0x008000000500780b */ /* 0x040fe20003fce000 */
[----:B------:R-:W-:Y:S01]  /*1680*/  @P4 FMUL R5, R5, 0.25 ;  /* 0x3e80000005054820 */ /* 0x000fe20000400000 */
[----:B------:R-:W-:Y:S02]  /*1690*/  FSEL R40, R37, 1, P4 ;  /* 0x3f80000025287808 */ /* 0x000fe40002000000 */
[----:B------:R-:W-:Y:S02]  /*16a0*/  FSETP.GEU.AND P4, PT, R7, 1.175494350822287508e-38, PT ;  /* 0x008000000700780b */ /* 0x000fe40003f8e000 */
[----:B------:R-:W-:-:S05]  /*16b0*/  SEL R47, R47, RZ, !P1 ;  /* 0x000000ff2f2f7207 */ /* 0x000fca0004800000 */
[----:B------:R-:W-:Y:S01]  /*16c0*/  @P5 FMUL R7, R7, 0.25 ;  /* 0x3e80000007075820 */ /* 0x000fe20000400000 */
[----:B------:R-:W-:Y:S01]  /*16d0*/  FADD R36, R36, -R47 ;  /* 0x8000002f24247221 */ /* 0x000fe20000000000 */
[----:B------:R-:W-:Y:S01]  /*16e0*/  @!P6 FMUL R5, R5, 16777216 ;  /* 0x4b8000000505e820 */ /* 0x000fe20000400000 */
[----:B------:R-:W-:-:S03]  /*16f0*/  FMUL R34, R41, R34 ;  /* 0x0000002229227220 */ /* 0x000fc60000400000 */
[----:B------:R-:W-:Y:S01]  /*1700*/  @!P4 FMUL R7, R7, 16777216 ;  /* 0x4b8000000707c820 */ /* 0x000fe20000400000 */
[----:B------:R-:W-:Y:S01]  /*1710*/  FMUL R36, R43, R36 ;  /* 0x000000242b247220 */ /* 0x000fe20000400000 */
[----:B------:R0:W1:Y:S08]  /*1720*/  MUFU.RCP R41, R4 ;  /* 0x0000000400297308 */ /* 0x0000700000001000 */
[----:B------:R-:W2:Y:S01]  /*1730*/  MUFU.RCP R5, R5 ;  /* 0x0000000500057308 */ /* 0x000ea20000001000 */
[----:B0-----:R-:W-:-:S07]  /*1740*/  FSEL R4, R37, 1, P5 ;  /* 0x3f80000025047808 */ /* 0x001fce0002800000 */
[----:B------:R-:W0:Y:S01]  /*1750*/  MUFU.RCP R43, R7 ;  /* 0x00000007002b7308 */ /* 0x000e220000001000 */
[----:B------:R-:W-:Y:S01]  /*1760*/  @!P6 FMUL R40, R40, 16777216 ;  /* 0x4b8000002828e820 */ /* 0x000fe20000400000 */
[----:B------:R-:W-:Y:S01]  /*1770*/  @!P4 FMUL R4, R4, 16777216 ;  /* 0x4b8000000404c820 */ /* 0x000fe20000400000 */
[----:B-1----:R-:W-:Y:S02]  /*1780*/  FMUL R44, R41, R42 ;  /* 0x0000002a292c7220 */ /* 0x002fe40000400000 */
[----:B--2---:R-:W-:-:S03]  /*1790*/  FMUL R42, R5, R40 ;  /* 0x00000028052a7220 */ /* 0x004fc60000400000 */
[----:B------:R1:W2:Y:S01]  /*17a0*/  MUFU.RCP R45, R6 ;  /* 0x00000006002d7308 */ /* 0x0002a20000001000 */
[----:B0-----:R-:W-:Y:S01]  /*17b0*/  FMUL R43, R43, R4 ;  /* 0x000000042b2b7220 */ /* 0x001fe20000400000 */
[----:B------:R-:W-:Y:S02]  /*17c0*/  CS2R R4, SRZ ;  /* 0x0000000000047805 */ /* 0x000fe4000001ff00 */
[----:B-1----:R-:W-:-:S06]  /*17d0*/  CS2R R6, SRZ ;  /* 0x0000000000067805 */ /* 0x002fcc000001ff00 */
[----:B------:R0:W4:Y:S01]  /*17e0*/  @!P0 LDG.E.EL.128 R4, desc[UR4][R38.64+-0x280] ;  /* 0xfffd800426048981 */ /* 0x000122000c2e1d00 */
[----:B------:R-:W-:Y:S01]  /*17f0*/  FMUL R40, R44, R65 ;  /* 0x000000412c287220 */ /* 0x000fe20000400000 */
[----:B--2---:R-:W-:-:S04]  /*1800*/  FMUL R46, R45, R46 ;  /* 0x0000002e2d2e7220 */ /* 0x004fc80000400000 */
[----:B------:R-:W-:Y:S01]  /*1810*/  FMUL R41, R46, R31 ;  /* 0x0000001f2e297220 */ /* 0x000fe20000400000 */
[----:B------:R-:W-:Y:S01]  /*1820*/  FMUL R42, R42, R29 ;  /* 0x0000001d2a2a7220 */ /* 0x000fe20000400000 */
[----:B------:R-:W-:Y:S01]  /*1830*/  FMUL R43, R43, R28 ;  /* 0x0000001c2b2b7220 */ /* 0x000fe20000400000 */
[----:B---3--:R-:W-:Y:S02]  /*1840*/  SEL R8, R8, RZ, !P3 ;  /* 0x000000ff08087207 */ /* 0x008fe40005800000 */
[----:B------:R-:W-:-:S03]  /*1850*/  SEL R44, R9, RZ, !P3 ;  /* 0x000000ff092c7207 */ /* 0x000fc60005800000 */
[----:B------:R-:W-:-:S04]  /*1860*/  FADD R8, R8, 9.9999997473787516356e-06 ;  /* 0x3727c5ac08087421 */ /* 0x000fc80000000000 */
[----:B------:R-:W1:Y:S01]  /*1870*/  MUFU.SQRT R9, R8 ;  /* 0x0000000800097308 */ /* 0x000e620000002000 */
[----:B------:R-:W-:-:S07]  /*1880*/  FADD R44, R44, 9.9999997473787516356e-06 ;  /* 0x3727c5ac2c2c7421 */ /* 0x000fce0000000000 */
[----:B------:R-:W2:Y:S01]  /*1890*/  MUFU.SQRT R44, R44 ;  /* 0x0000002c002c7308 */ /* 0x000ea20000002000 */
[----:B------:R-:W-:Y:S02]  /*18a0*/  SEL R11, R11, RZ, !P3 ;  /* 0x000000ff0b0b7207 */ /* 0x000fe40005800000 */
[----:B-1----:R-:W-:-:S03]  /*18b0*/  FSETP.GT.AND P4, PT, R9, 8.50705917302346158658e+37, PT ;  /* 0x7e8000000900780b */ /* 0x002fc60003f84000 */
[----:B0-----:R-:W-:Y:S01]  /*18c0*/  FADD R38, R11, 9.9999997473787516356e-06 ;  /* 0x3727c5ac0b267421 */ /* 0x001fe20000000000 */
[----:B------:R-:W-:Y:S02]  /*18d0*/  SEL R10, R10, RZ, !P3 ;  /* 0x000000ff0a0a7207 */ /* 0x000fe40005800000 */
[----:B------:R-:W-:Y:S02]  /*18e0*/  FSETP.GEU.AND P6, PT, R9, 1.175494350822287508e-38, PT ;  /* 0x008000000900780b */ /* 0x000fe40003fce000 */
[----:B--2---:R-:W-:Y:S02]  /*18f0*/  FSETP.GT.AND P5, PT, R44, 8.50705917302346158658e+37, PT ;  /* 0x7e8000002c00780b */ /* 0x004fe40003fa4000 */
[----:B-----5:R-:W-:-:S03]  /*1900*/  SEL R16, R16, RZ, !P3 ;  /* 0x000000ff10107207 */ /* 0x020fc60005800000 */
[----:B------:R-:W-:Y:S02]  /*1910*/  @P4 FMUL R9, R9, 0.25 ;  /* 0x3e80000009094820 */ /* 0x000fe40000400000 */
[----:B------:R-:W-:Y:S01]  /*1920*/  FADD R11, R16, 9.9999997473787516356e-06 ;  /* 0x3727c5ac100b7421 */ /* 0x000fe20000000000 */
[----:B------:R-:W-:Y:S01]  /*1930*/  FSEL R16, R37, 1, P4 ;  /* 0x3f80000025107808 */ /* 0x000fe20002000000 */
[----:B------:R-:W-:Y:S01]  /*1940*/  FADD R31, R10, 9.9999997473787516356e-06 ;  /* 0x3727c5ac0a1f7421 */ /* 0x000fe20000000000 */
[----:B------:R-:W-:-:S03]  /*1950*/  FSETP.GEU.AND P4, PT, R44, 1.175494350822287508e-38, PT ;  /* 0x008000002c00780b */ /* 0x000fc60003f8e000 */
[----:B------:R-:W-:Y:S02]  /*1960*/  @P5 FMUL R44, R44, 0.25 ;  /* 0x3e8000002c2c5820 */ /* 0x000fe40000400000 */
[----:B------:R-:W0:Y:S01]  /*1970*/  MUFU.SQRT R31, R31 ;  /* 0x0000001f001f7308 */ /* 0x000e220000002000 */
[----:B------:R-:W-:Y:S01]  /*1980*/  @!P6 FMUL R9, R9, 16777216 ;  /* 0x4b8000000909e820 */ /* 0x000fe20000400000 */
[----:B------:R-:W-:-:S06]  /*1990*/  SEL R17, R17, RZ, !P3 ;  /* 0x000000ff11117207 */ /* 0x000fcc0005800000 */
[----:B------:R-:W-:Y:S01]  /*19a0*/  @!P4 FMUL R44, R44, 16777216 ;  /* 0x4b8000002c2cc820 */ /* 0x000fe20000400000 */
[----:B------:R-:W1:Y:S01]  /*19b0*/  MUFU.SQRT R8, R38 ;  /* 0x0000002600087308 */ /* 0x000e620000002000 */
[----:B------:R-:W-:-:S07]  /*19c0*/  @!P6 FMUL R16, R16, 16777216 ;  /* 0x4b8000001010e820 */ /* 0x000fce0000400000 */
[----:B------:R-:W2:Y:S01]  /*19d0*/  MUFU.RCP R9, R9 ;  /* 0x0000000900097308 */ /* 0x000ea20000001000 */
[----:B0-----:R-:W-:Y:S01]  /*19e0*/  FSETP.GT.AND P6, PT, R31, 8.50705917302346158658e+37, PT ;  /* 0x7e8000001f00780b */ /* 0x001fe20003fc4000 */
[----:B------:R-:W-:-:S06]  /*19f0*/  FADD R10, R17, 9.9999997473787516356e-06 ;  /* 0x3727c5ac110a7421 */ /* 0x000fcc0000000000 */
[----:B------:R-:W0:Y:S01]  /*1a00*/  MUFU.RCP R44, R44 ;  /* 0x0000002c002c7308 */ /* 0x000e220000001000 */
[----:B------:R-:W-:Y:S02]  /*1a10*/  FSEL R17, R37, 1, P5 ;  /* 0x3f80000025117808 */ /* 0x000fe40002800000 */
[----:B------:R-:W-:-:S05]  /*1a20*/  FSETP.GEU.AND P5, PT, R31, 1.175494350822287508e-38, PT ;  /* 0x008000001f00780b */ /* 0x000fca0003fae000 */
[----:B------:R-:W3:Y:S01]  /*1a30*/  MUFU.SQRT R11, R11 ;  /* 0x0000000b000b7308 */ /* 0x000ee20000002000 */
[----:B------:R-:W-:Y:S01]  /*1a40*/  @!P4 FMUL R17, R17, 16777216 ;  /* 0x4b8000001111c820 */ /* 0x000fe20000400000 */
[----:B-1----:R-:W-:Y:S01]  /*1a50*/  FSETP.GT.AND P4, PT, R8, 8.50705917302346158658e+37, PT ;  /* 0x7e8000000800780b */ /* 0x002fe20003f84000 */
[----:B--2---:R-:W-:Y:S01]  /*1a60*/  FMUL R9, R9, R16 ;  /* 0x0000001009097220 */ /* 0x004fe20000400000 */
[----:B------:R-:W-:Y:S01]  /*1a70*/  SEL R16, R19, RZ, !P3 ;  /* 0x000000ff13107207 */ /* 0x000fe20005800000 */
[----:B------:R-:W-:Y:S01]  /*1a80*/  @P6 FMUL R31, R31, 0.25 ;  /* 0x3e8000001f1f6820 */ /* 0x000fe20000400000 */
[----:B0-----:R-:W-:Y:S01]  /*1a90*/  FMUL R19, R44, R17 ;  /* 0x000000112c137220 */ /* 0x001fe20000400000 */
[----:B------:R-:W-:Y:S02]  /*1aa0*/  FSEL R17, R37, 1, P6 ;  /* 0x3f80000025117808 */ /* 0x000fe40003000000 */
[----:B------:R-:W-:Y:S01]  /*1ab0*/  SEL R18, R18, RZ, !P3 ;  /* 0x000000ff12127207 */ /* 0x000fe20005800000 */
[----:B------:R-:W-:-:S02]  /*1ac0*/  @!P5 FMUL R31, R31, 16777216 ;  /* 0x4b8000001f1fd820 */ /* 0x000fc40000400000 */
[----:B------:R-:W-:Y:S01]  /*1ad0*/  @!P5 FMUL R17, R17, 16777216 ;  /* 0x4b8000001111d820 */ /* 0x000fe20000400000 */
[----:B---3--:R-:W-:Y:S01]  /*1ae0*/  FSETP.GT.AND P5, PT, R11, 8.50705917302346158658e+37, PT ;  /* 0x7e8000000b00780b */ /* 0x008fe20003fa4000 */
[----:B------:R-:W-:Y:S01]  /*1af0*/  FADD R29, R18, 9.9999997473787516356e-06 ;  /* 0x3727c5ac121d7421 */ /* 0x000fe20000000000 */
[----:B------:R-:W0:Y:S01]  /*1b00*/  MUFU.SQRT R10, R10 ;  /* 0x0000000a000a7308 */ /* 0x000e220000002000 */
[C---:B------:R-:W-:Y:S01]  /*1b10*/  FSETP.GEU.AND P6, PT, R8.reuse, 1.175494350822287508e-38, PT ;  /* 0x008000000800780b */ /* 0x040fe20003fce000 */
[----:B------:R-:W-:-:S06]  /*1b20*/  @P4 FMUL R8, R8, 0.25 ;  /* 0x3e80000008084820 */ /* 0x000fcc0000400000 */
[----:B------:R1:W-:Y:S02]  /*1b30*/  MUFU.RCP R18, R31 ;  /* 0x0000001f00127308 */ /* 0x0003e40000001000 */
[----:B-1----:R-:W-:Y:S02]  /*1b40*/  FSEL R31, R37, 1, P4 ;  /* 0x3f800000251f7808 */ /* 0x002fe40002000000 */
[----:B------:R-:W-:-:S04]  /*1b50*/  FSETP.GEU.AND P4, PT, R11, 1.175494350822287508e-38, PT ;  /* 0x008000000b00780b */ /* 0x000fc80003f8e000 */
[----:B------:R-:W1:Y:S01]  /*1b60*/  MUFU.SQRT R29, R29 ;  /* 0x0000001d001d7308 */ /* 0x000e620000002000 */
[----:B------:R-:W-:Y:S01]  /*1b70*/  @P5 FMUL R11, R11, 0.25 ;  /* 0x3e8000000b0b5820 */ /* 0x000fe20000400000 */
[----:B------:R-:W-:Y:S01]  /*1b80*/  FADD R16, R16, 9.9999997473787516356e-06 ;  /* 0x3727c5ac10107421 */ /* 0x000fe20000000000 */
[----:B------:R-:W-:Y:S01]  /*1b90*/  @!P6 FMUL R8, R8, 16777216 ;  /* 0x4b8000000808e820 */ /* 0x000fe20000400000 */
[----:B------:R-:W-:Y:S01]  /*1ba0*/  @!P6 FMUL R31, R31, 16777216 ;  /* 0x4b8000001f1fe820 */ /* 0x000fe20000400000 */
[----:B0-----:R-:W-:Y:S02]  /*1bb0*/  FSETP.GT.AND P6, PT, R10, 8.50705917302346158658e+37, PT ;  /* 0x7e8000000a00780b */ /* 0x001fe40003fc4000 */
[----:B----4-:R-:W-:Y:S01]  /*1bc0*/  SEL R12, R12, RZ, !P0 ;  /* 0x000000ff0c0c7207 */ /* 0x010fe20004000000 */
[----:B------:R0:W2:Y:S01]  /*1bd0*/  MUFU.SQRT R39, R16 ;  /* 0x0000001000277308 */ /* 0x0000a20000002000 */
[----:B------:R-:W-:-:S03]  /*1be0*/  @!P4 FMUL R11, R11, 16777216 ;  /* 0x4b8000000b0bc820 */ /* 0x000fc60000400000 */
[----:B------:R-:W-:Y:S01]  /*1bf0*/  FADD R28, R12, 9.9999997473787516356e-06 ;  /* 0x3727c5ac0c1c7421 */ /* 0x000fe20000000000 */
[----:B0-----:R-:W-:Y:S02]  /*1c00*/  FSEL R16, R37, 1, P5 ;  /* 0x3f80000025107808 */ /* 0x001fe40002800000 */
[----:B------:R-:W-:Y:S01]  /*1c10*/  FSETP.GEU.AND P5, PT, R10, 1.175494350822287508e-38, PT ;  /* 0x008000000a00780b */ /* 0x000fe20003fae000 */
[----:B------:R-:W0:Y:S02]  /*1c20*/  MUFU.RCP R11, R11 ;  /* 0x0000000b000b7308 */ /* 0x000e240000001000 */
[----:B------:R-:W-:Y:S01]  /*1c30*/  @!P4 FMUL R16, R16, 16777216 ;  /* 0x4b8000001010c820 */ /* 0x000fe20000400000 */
[----:B-1----:R-:W-:Y:S01]  /*1c40*/  FSETP.GT.AND P4, PT, R29, 8.50705917302346158658e+37, PT ;  /* 0x7e8000001d00780b */ /* 0x002fe20003f84000 */
[----:B------:R-:W-:Y:S01]  /*1c50*/  FMUL R18, R18, R17 ;  /* 0x0000001112127220 */ /* 0x000fe20000400000 */
[----:B------:R-:W-:Y:S01]  /*1c60*/  FSEL R17, R37, 1, P6 ;  /* 0x3f80000025117808 */ /* 0x000fe20003000000 */
[----:B------:R-:W-:Y:S01]  /*1c70*/  @P6 FMUL R10, R10, 0.25 ;  /* 0x3e8000000a0a6820 */ /* 0x000fe20000400000 */
[----:B------:R-:W-:Y:S01]  /*1c80*/  FSETP.GEU.AND P6, PT, R29, 1.175494350822287508e-38, PT ;  /* 0x008000001d00780b */ /* 0x000fe20003fce000 */
[----:B------:R-:W1:Y:S01]  /*1c90*/  MUFU.SQRT R28, R28 ;  /* 0x0000001c001c7308 */ /* 0x000e620000002000 */
[----:B------:R-:W-:-:S03]  /*1ca0*/  SEL R13, R13, RZ, !P0 ;  /* 0x000000ff0d0d7207 */ /* 0x000fc60004000000 */
[----:B------:R-:W-:Y:S01]  /*1cb0*/  @!P5 FMUL R10, R10, 16777216 ;  /* 0x4b8000000a0ad820 */ /* 0x000fe20000400000 */
[----:B------:R-:W-:Y:S01]  /*1cc0*/  @!P5 FMUL R17, R17, 16777216 ;  /* 0x4b8000001111d820 */ /* 0x000fe20000400000 */
[----:B--2---:R-:W-:Y:S01]  /*1cd0*/  FSETP.GT.AND P5, PT, R39, 8.50705917302346158658e+37, PT ;  /* 0x7e8000002700780b */ /* 0x004fe20003fa4000 */
[----:B0-----:R-:W-:Y:S01]  /*1ce0*/  FMUL R16, R11, R16 ;  /* 0x000000100b107220 */ /* 0x001fe20000400000 */
[----:B------:R-:W-:Y:S01]  /*1cf0*/  FSEL R11, R37, 1, P4 ;  /* 0x3f800000250b7808 */ /* 0x000fe20002000000 */
[----:B------:R-:W-:Y:S01]  /*1d00*/  @P4 FMUL R29, R29, 0.25 ;  /* 0x3e8000001d1d4820 */ /* 0x000fe20000400000 */
[----:B------:R-:W-:Y:S01]  /*1d10*/  FADD R38, R13, 9.9999997473787516356e-06 ;  /* 0x3727c5ac0d267421 */ /* 0x000fe20000000000 */
[----:B------:R-:W-:Y:S02]  /*1d20*/  SEL R14, R14, RZ, !P0 ;  /* 0x000000ff0e0e7207 */ /* 0x000fe40004000000 */
[----:B------:R-:W-:Y:S01]  /*1d30*/  @!P6 FMUL R29, R29, 16777216 ;  /* 0x4b8000001d1de820 */ /* 0x000fe20000400000 */
[----:B------:R-:W-:Y:S01]  /*1d40*/  @!P6 FMUL R11, R11, 16777216 ;  /* 0x4b8000000b0be820 */ /* 0x000fe20000400000 */
[----:B-1----:R-:W-:Y:S01]  /*1d50*/  FSETP.GT.AND P6, PT, R28, 8.50705917302346158658e+37, PT ;  /* 0x7e8000001c00780b */ /* 0x002fe20003fc4000 */
[----:B------:R-:W0:Y:S01]  /*1d60*/  MUFU.SQRT R38, R38 ;  /* 0x0000002600267308 */ /* 0x000e220000002000 */
[C---:B------:R-:W-:Y:S01]  /*1d70*/  FSETP.GEU.AND P4, PT, R39.reuse, 1.175494350822287508e-38, PT ;  /* 0x008000002700780b */ /* 0x040fe20003f8e000 */
[----:B------:R-:W-:Y:S01]  /*1d80*/  FADD R44, R14, 9.9999997473787516356e-06 ;  /* 0x3727c5ac0e2c7421 */ /* 0x000fe20000000000 */
[----:B------:R-:W-:Y:S01]  /*1d90*/  @P5 FMUL R39, R39, 0.25 ;  /* 0x3e80000027275820 */ /* 0x000fe20000400000 */
[----:B------:R-:W-:-:S02]  /*1da0*/  FSEL R49, R37, 1, P5 ;  /* 0x3f80000025317808 */ /* 0x000fc40002800000 */
[----:B------:R-:W-:Y:S02]  /*1db0*/  FSETP.GEU.AND P5, PT, R28, 1.175494350822287508e-38, PT ;  /* 0x008000001c00780b */ /* 0x000fe40003fae000 */
[----:B------:R-:W1:Y:S01]  /*1dc0*/  MUFU.RCP R12, R29 ;  /* 0x0000001d000c7308 */ /* 0x000e620000001000 */
[----:B------:R-:W-:-:S07]  /*1dd0*/  SEL R13, R15, RZ, !P0 ;  /* 0x000000ff0f0d7207 */ /* 0x000fce0004000000 */
[----:B------:R-:W2:Y:S01]  /*1de0*/  MUFU.RCP R8, R8 ;  /* 0x0000000800087308 */ /* 0x000ea20000001000 */
[----:B------:R-:W-:Y:S01]  /*1df0*/  @P6 FMUL R28, R28, 0.25 ;  /* 0x3e8000001c1c6820 */ /* 0x000fe20000400000 */
[----:B------:R-:W-:-:S06]  /*1e00*/  FADD R13, R13, 9.9999997473787516356e-06 ;  /* 0x3727c5ac0d0d7421 */ /* 0x000fcc0000000000 */
[----:B------:R-:W3:Y:S01]  /*1e10*/  MUFU.SQRT R44, R44 ;  /* 0x0000002c002c7308 */ /* 0x000ee20000002000 */
[----:B------:R-:W-:Y:S01]  /*1e20*/  @!P4 FMUL R39, R39, 16777216 ;  /* 0x4b8000002727c820 */ /* 0x000fe20000400000 */
[----:B------:R-:W-:Y:S01]  /*1e30*/  @!P4 FMUL R49, R49, 16777216 ;  /* 0x4b8000003131c820 */ /* 0x000fe20000400000 */
[----:B0-----:R-:W-:Y:S01]  /*1e40*/  FSETP.GT.AND P4, PT, R38, 8.50705917302346158658e+37, PT ;  /* 0x7e8000002600780b */ /* 0x001fe20003f84000 */
[----:B------:R-:W-:Y:S01]  /*1e50*/  @!P5 FMUL R28, R28, 16777216 ;  /* 0x4b8000001c1cd820 */ /* 0x000fe20000400000 */
[----:B-1----:R-:W-:Y:S01]  /*1e60*/  FMUL R12, R12, R11 ;  /* 0x0000000b0c0c7220 */ /* 0x002fe20000400000 */
[----:B------:R-:W-:Y:S01]  /*1e70*/  FSEL R11, R37, 1, P6 ;  /* 0x3f800000250b7808 */ /* 0x000fe20003000000 */
[----:B--2---:R-:W-:Y:S01]  /*1e80*/  FMUL R31, R8, R31 ;  /* 0x0000001f081f7220 */ /* 0x004fe20000400000 */
[----:B------:R-:W0:Y:S01]  /*1e90*/  MUFU.SQRT R13, R13 ;  /* 0x0000000d000d7308 */ /* 0x000e220000002000 */
[----:B------:R-:W-:Y:S02]  /*1ea0*/  FSETP.GEU.AND P6, PT, R38, 1.175494350822287508e-38, PT ;  /* 0x008000002600780b */ /* 0x000fe40003fce000 */
[----:B------:R-:W-:-:S05]  /*1eb0*/  @!P5 FMUL R11, R11, 16777216 ;  /* 0x4b8000000b0bd820 */ /* 0x000fca0000400000 */
[----:B------:R-:W1:Y:S01]  /*1ec0*/  MUFU.RCP R14, R28 ;  /* 0x0000001c000e7308 */ /* 0x000e620000001000 */
[----:B---3--:R-:W-:-:S07]  /*1ed0*/  FSETP.GT.AND P5, PT, R44, 8.50705917302346158658e+37, PT ;  /* 0x7e8000002c00780b */ /* 0x008fce0003fa4000 */
[----:B------:R-:W2:Y:S01]  /*1ee0*/  MUFU.RCP R8, R39 ;  /* 0x0000002700087308 */ /* 0x000ea20000001000 */
[----:B------:R-:W-:Y:S01]  /*1ef0*/  FSEL R29, R37, 1, P4 ;  /* 0x3f800000251d7808 */ /* 0x000fe20002000000 */
[----:B------:R-:W-:Y:S01]  /*1f00*/  @P4 FMUL R38, R38, 0.25 ;  /* 0x3e80000026264820 */ /* 0x000fe20000400000 */
[----:B------:R-:W-:-:S05]  /*1f10*/  SEL R15, R4, RZ, !P0 ;  /* 0x000000ff040f7207 */ /* 0x000fca0004000000 */
[----:B------:R-:W3:Y:S01]  /*1f20*/  MUFU.RCP R10, R10 ;  /* 0x0000000a000a7308 */ /* 0x000ee20000001000 */
[----:B------:R-:W-:Y:S01]  /*1f30*/  @!P6 FMUL R38, R38, 16777216 ;  /* 0x4b8000002626e820 */ /* 0x000fe20000400000 */
[----:B------:R-:W-:Y:S01]  /*1f40*/  @!P6 FMUL R29, R29, 16777216 ;  /* 0x4b8000001d1de820 */ /* 0x000fe20000400000 */
[----:B------:R-:W-:Y:S01]  /*1f50*/  FADD R15, R15, 9.9999997473787516356e-06 ;  /* 0x3727c5ac0f0f7421 */ /* 0x000fe20000000000 */
[----:B0-----:R-:W-:Y:S01]  /*1f60*/  FSETP.GT.AND P6, PT, R13, 8.50705917302346158658e+37, PT ;  /* 0x7e8000000d00780b */ /* 0x001fe20003fc4000 */
[----:B------:R-:W-:Y:S01]  /*1f70*/  FMUL R48, R9, R30 ;  /* 0x0000001e09307220 */ /* 0x000fe20000400000 */
[----:B-1----:R-:W-:Y:S01]  /*1f80*/  FMUL R30, R14, R11 ;  /* 0x0000000b0e1e7220 */ /* 0x002fe20000400000 */
[----:B------:R-:W-:Y:S01]  /*1f90*/  FSETP.GEU.AND P4, PT, R44, 1.175494350822287508e-38, PT ;  /* 0x008000002c00780b */ /* 0x000fe20003f8e000 */
[----:B--2---:R-:W-:Y:S01]  /*1fa0*/  FMUL R49, R8, R49 ;  /* 0x0000003108317220 */ /* 0x004fe20000400000 */
[----:B------:R-:W-:Y:S01]  /*1fb0*/  SEL R14, R5, RZ, !P0 ;  /* 0x000000ff050e7207 */ /* 0x000fe20004000000 */
[----:B------:R-:W-:Y:S01]  /*1fc0*/  @P5 FMUL R44, R44, 0.25 ;  /* 0x3e8000002c2c5820 */ /* 0x000fe20000400000 */
[----:B------:R-:W-:Y:S01]  /*1fd0*/  FSEL R8, R37, 1, P5 ;  /* 0x3f80000025087808 */ /* 0x000fe20002800000 */
[----:B------:R-:W0:Y:S01]  /*1fe0*/  MUFU.SQRT R28, R15 ;  /* 0x0000000f001c7308 */ /* 0x000e220000002000 */
[----:B------:R-:W-:Y:S01]  /*1ff0*/  FSETP.GEU.AND P5, PT, R13, 1.175494350822287508e-38, PT ;  /* 0x008000000d00780b */ /* 0x000fe20003fae000 */
[----:B------:R-:W-:Y:S01]  /*2000*/  FMUL R62, R31, R62 ;  /* 0x0000003e1f3e7220 */ /* 0x000fe20000400000 */
[----:B------:R-:W-:Y:S01]  /*2010*/  FADD R31, R14, 9.9999997473787516356e-06 ;  /* 0x3727c5ac0e1f7421 */ /* 0x000fe20000000000 */
[----:B---3--:R-:W-:Y:S01]  /*2020*/  FMUL R17, R10, R17 ;  /* 0x000000110a117220 */ /* 0x008fe20000400000 */
[----:B------:R-:W-:Y:S01]  /*2030*/  SEL R6, R6, RZ, !P0 ;  /* 0x000000ff06067207 */ /* 0x000fe20004000000 */
[----:B------:R-:W-:Y:S01]  /*2040*/  FMUL R61, R18, R61 ;  /* 0x0000003d123d7220 */ /* 0x000fe20000400000 */
[----:B------:R-:W-:Y:S01]  /*2050*/  FSEL R18, R37, 1, P6 ;  /* 0x3f80000025127808 */ /* 0x000fe20003000000 */
[----:B------:R-:W-:Y:S01]  /*2060*/  @P6 FMUL R13, R13, 0.25 ;  /* 0x3e8000000d0d6820 */ /* 0x000fe20000400000 */
[----:B------:R-:W1:Y:S01]  /*2070*/  MUFU.SQRT R31, R31 ;  /* 0x0000001f001f7308 */ /* 0x000e620000002000 */
[----:B------:R-:W-:Y:S01]  /*2080*/  FMUL R39, R16, R63 ;  /* 0x0000003f10277220 */ /* 0x000fe20000400000 */
[----:B------:R-:W-:-:S03]  /*2090*/  FADD R6, R6, 9.9999997473787516356e-06 ;  /* 0x3727c5ac06067421 */ /* 0x000fc60000000000 */
[----:B------:R-:W-:-:S03]  /*20a0*/  @!P5 FMUL R13, R13, 16777216 ;  /* 0x4b8000000d0dd820 */ /* 0x000fc60000400000 */
[----:B------:R2:W-:Y:S01]  /*20b0*/  MUFU.RCP R10, R38 ;  /* 0x00000026000a7308 */ /* 0x0005e20000001000 */
[----:B------:R-:W-:Y:S01]  /*20c0*/  @!P5 FMUL R18, R18, 16777216 ;  /* 0x4b8000001212d820 */ /* 0x000fe20000400000 */
[----:B0-----:R-:W-:Y:S01]  /*20d0*/  FSETP.GT.AND P5, PT, R28, 8.50705917302346158658e+37, PT ;  /* 0x7e8000001c00780b */ /* 0x001fe20003fa4000 */
[----:B------:R-:W-:Y:S01]  /*20e0*/  @!P4 FMUL R44, R44, 16777216 ;  /* 0x4b8000002c2cc820 */ /* 0x000fe20000400000 */
[----:B------:R-:W-:Y:S01]  /*20f0*/  SEL R7, R7, RZ, !P0 ;  /* 0x000000ff07077207 */ /* 0x000fe20004000000 */
[----:B--2---:R-:W-:Y:S02]  /*2100*/  FMUL R38, R17, R60 ;  /* 0x0000003c11267220 */ /* 0x004fe40000400000 */
[----:B------:R-:W0:Y:S01]  /*2110*/  LDC.64 R16, c[0x0][0x278] ;  /* 0x00009e00ff107b82 */ /* 0x000e220000000a00 */
[----:B------:R-:W-:Y:S01]  /*2120*/  @!P4 FMUL R8, R8, 16777216 ;  /* 0x4b8000000808c820 */ /* 0x000fe20000400000 */
[----:B------:R-:W2:Y:S01]  /*2130*/  MUFU.SQRT R6, R6 ;  /* 0x0000000600067308 */ /* 0x000ea20000002000 */
[----:B------:R-:W-:Y:S01]  /*2140*/  FSETP.GEU.AND P4, PT, R28, 1.175494350822287508e-38, PT ;  /* 0x008000001c00780b */ /* 0x000fe20003f8e000 */
[----:B------:R-:W-:Y:S01]  /*2150*/  FADD R7, R7, 9.9999997473787516356e-06 ;  /* 0x3727c5ac07077421 */ /* 0x000fe20000000000 */
[----:B-1----:R-:W-:-:S05]  /*2160*/  FSETP.GT.AND P6, PT, R31, 8.50705917302346158658e+37, PT ;  /* 0x7e8000001f00780b */ /* 0x002fca0003fc4000 */
[----:B------:R-:W1:Y:S01]  /*2170*/  MUFU.RCP R13, R13 ;  /* 0x0000000d000d7308 */ /* 0x000e620000001000 */
[----:B------:R-:W-:Y:S01]  /*2180*/  FSEL R50, R37, 1, P5 ;  /* 0x3f80000025327808 */ /* 0x000fe20002800000 */
[----:B------:R-:W-:Y:S01]  /*2190*/  @P5 FMUL R28, R28, 0.25 ;  /* 0x3e8000001c1c5820 */ /* 0x000fe20000400000 */
[----:B------:R-:W-:-:S05]  /*21a0*/  FSETP.GEU.AND P5, PT, R31, 1.175494350822287508e-38, PT ;  /* 0x008000001f00780b */ /* 0x000fca0003fae000 */
[----:B------:R-:W3:Y:S01]  /*21b0*/  MUFU.SQRT R7, R7 ;  /* 0x0000000700077308 */ /* 0x000ee20000002000 */
[----:B------:R-:W-:Y:S01]  /*21c0*/  @!P4 FMUL R28, R28, 16777216 ;  /* 0x4b8000001c1cc820 */ /* 0x000fe20000400000 */
[----:B------:R-:W-:Y:S01]  /*21d0*/  @!P4 FMUL R50, R50, 16777216 ;  /* 0x4b8000003232c820 */ /* 0x000fe20000400000 */
[----:B--2---:R-:W-:Y:S01]  /*21e0*/  FSETP.GT.AND P4, PT, R6, 8.50705917302346158658e+37, PT ;  /* 0x7e8000000600780b */ /* 0x004fe20003f84000 */
[----:B------:R-:W-:Y:S01]  /*21f0*/  FMUL R45, R30, R55 ;  /* 0x000000371e2d7220 */ /* 0x000fe20000400000 */
[----:B------:R-:W-:-:S03]  /*2200*/  FMUL R64, R19, R64 ;  /* 0x0000004013407220 */ /* 0x000fc60000400000 */
[----:B------:R-:W2:Y:S01]  /*2210*/  MUFU.RCP R9, R44 ;  /* 0x0000002c00097308 */ /* 0x000ea20000001000 */
[----:B------:R-:W-:Y:S01]  /*2220*/  FMUL R59, R12, R59 ;  /* 0x0000003b0c3b7220 */ /* 0x000fe20000400000 */
[----:B-1----:R-:W-:Y:S01]  /*2230*/  FMUL R5, R13, R18 ;  /* 0x000000120d057220 */ /* 0x002fe20000400000 */
[----:B0-----:R-:W-:Y:S01]  /*2240*/  IMAD.WIDE R46, R0, 0x4, R16 ;  /* 0x00000004002e7825 */ /* 0x001fe200078e0210 */
[----:B------:R-:W-:Y:S02]  /*2250*/  FSEL R30, R37, 1, P6 ;  /* 0x3f800000251e7808 */ /* 0x000fe40003000000 */
[----:B------:R-:W-:Y:S02]  /*2260*/  CS2R R12, SRZ ;  /* 0x00000000000c7805 */ /* 0x000fe4000001ff00 */
[----:B------:R-:W-:Y:S02]  /*2270*/  CS2R R14, SRZ ;  /* 0x00000000000e7805 */ /* 0x000fe4000001ff00 */
[----:B------:R-:W-:-:S02]  /*2280*/  CS2R R16, SRZ ;  /* 0x0000000000107805 */ /* 0x000fc4000001ff00 */
[----:B------:R-:W-:Y:S01]  /*2290*/  CS2R R18, SRZ ;  /* 0x0000000000127805 */ /* 0x000fe2000001ff00 */
[----:B------:R-:W-:Y:S01]  /*22a0*/  @P6 FMUL R31, R31, 0.25 ;  /* 0x3e8000001f1f6820 */ /* 0x000fe20000400000 */
[----:B------:R-:W-:Y:S01]  /*22b0*/  @!P5 FMUL R30, R30, 16777216 ;  /* 0x4b8000001e1ed820 */ /* 0x000fe20000400000 */
[----:B------:R-:W4:Y:S02]  /*22c0*/  @!P0 LDG.E.EL.128 R12, desc[UR4][R46.64+-0x280] ;  /* 0xfffd80042e0c8981 */ /* 0x000f24000c2e1d00 */
[----:B------:R-:W-:Y:S01]  /*22d0*/  @!P5 FMUL R31, R31, 16777216 ;  /* 0x4b8000001f1fd820 */ /* 0x000fe20000400000 */
[----:B---3--:R-:W-:Y:S01]  /*22e0*/  FSETP.GT.AND P5, PT, R7, 8.50705917302346158658e+37, PT ;  /* 0x7e8000000700780b */ /* 0x008fe20003fa4000 */
[----:B------:R0:W3:Y:S01]  /*22f0*/  @!P0 LDG.E.EL.128 R16, desc[UR4][R46.64+-0x280] ;  /* 0xfffd80042e108981 */ /* 0x0000e2000c2e1d00 */
[C---:B------:R-:W-:Y:S01]  /*2300*/  FSETP.GEU.AND P6, PT, R6.reuse, 1.175494350822287508e-38, PT ;  /* 0x008000000600780b */ /* 0x040fe20003fce000 */
[----:B------:R-:W-:Y:S01]  /*2310*/  @P4 FMUL R6, R6, 0.25 ;  /* 0x3e80000006064820 */ /* 0x000fe20000400000 */
[----:B------:R-:W-:Y:S01]  /*2320*/  FMUL R29, R10, R29 ;  /* 0x0000001d0a1d7220 */ /* 0x000fe20000400000 */
[----:B--2---:R-:W-:Y:S01]  /*2330*/  FMUL R4, R9, R8 ;  /* 0x0000000809047220 */ /* 0x004fe20000400000 */
[----:B------:R-:W-:Y:S01]  /*2340*/  CS2R R8, SRZ ;  /* 0x0000000000087805 */ /* 0x000fe2000001ff00 */
[----:B0-----:R0:W-:Y:S01]  /*2350*/  MUFU.RCP R47, R28 ;  /* 0x0000001c002f7308 */ /* 0x0011e20000001000 */
[----:B------:R-:W-:-:S06]  /*2360*/  CS2R R10, SRZ ;  /* 0x00000000000a7805 */ /* 0x000fcc000001ff00 */
[----:B------:R1:W2:Y:S01]  /*2370*/  @P2 LDG.E.EL.128 R8, desc[UR4][R66.64+-0x300] ;  /* 0xfffd000442082981 */ /* 0x0002a2000c2e1d00 */
[----:B0-----:R-:W-:Y:S02]  /*2380*/  FSEL R28, R37, 1, P4 ;  /* 0x3f800000251c7808 */ /* 0x001fe40002000000 */
[C---:B------:R-:W-:Y:S01]  /*2390*/  FSETP.GEU.AND P4, PT, R7.reuse, 1.175494350822287508e-38, PT ;  /* 0x008000000700780b */ /* 0x040fe20003f8e000 */
[----:B------:R-:W-:Y:S01]  /*23a0*/  @P5 FMUL R7, R7, 0.25 ;  /* 0x3e80000007075820 */ /* 0x000fe20000400000 */
[----:B-1----:R-:W0:Y:S01]  /*23b0*/  LDC.64 R66, c[0x0][0x280] ;  /* 0x0000a000ff427b82 */ /* 0x002e220000000a00 */
[----:B------:R-:W-:-:S10]  /*23c0*/  FMUL R44, R29, R56 ;  /* 0x000000381d2c7220 */ /* 0x000fd40000400000 */
[----:B------:R-:W-:-:S04]  /*23d0*/  @!P4 FMUL R7, R7, 16777216 ;  /* 0x4b8000000707c820 */ /* 0x000fc80000400000 */
[----:B------:R-:W1:Y:S01]  /*23e0*/  MUFU.RCP R29, R7 ;  /* 0x00000007001d7308 */ /* 0x000e620000001000 */
[----:B------:R-:W-:Y:S01]  /*23f0*/  FMUL R57, R4, R57 ;  /* 0x0000003904397220 */ /* 0x000fe20000400000 */
[----:B------:R-:W-:Y:S01]  /*2400*/  FSEL R4, R37, 1, P5 ;  /* 0x3f80000025047808 */ /* 0x000fe20002800000 */
[----:B------:R-:W-:-:S04]  /*2410*/  @!P6 FMUL R6, R6, 16777216 ;  /* 0x4b8000000606e820 */ /* 0x000fc80000400000 */
[----:B------:R-:W-:Y:S01]  /*2420*/  @!P4 FMUL R4, R4, 16777216 ;  /* 0x4b8000000404c820 */ /* 0x000fe20000400000 */
[----:B------:R-:W-:Y:S01]  /*2430*/  MUFU.RCP R51, R31 ;  /* 0x0000001f00337308 */ /* 0x000fe20000001000 */
[----:B------:R-:W-:Y:S01]  /*2440*/  FMUL R58, R5, R58 ;  /* 0x0000003a053a7220 */ /* 0x000fe20000400000 */
[----:B0-----:R-:W-:-:S04]  /*2450*/  IMAD.WIDE R66, R0, 0x4, R66 ;  /* 0x0000000400427825 */ /* 0x001fc800078e0242 */
[----:B-1----:R-:W-:Y:S02]  /*2460*/  FMUL R29, R29, R4 ;  /* 0x000000041d1d7220 */ /* 0x002fe40000400000 */
[----:B------:R0:W1:Y:S01]  /*2470*/  MUFU.RCP R31, R6 ;  /* 0x00000006001f7308 */ /* 0x0000620000001000 */
[----:B------:R-:W-:Y:S02]  /*2480*/  CS2R R4, SRZ ;  /* 0x0000000000047805 */ /* 0x000fe4000001ff00 */
[----:B0-----:R-:W-:-:S06]  /*2490*/  CS2R R6, SRZ ;  /* 0x0000000000067805 */ /* 0x001fcc000001ff00 */
[----:B------:R-:W5:Y:S01]  /*24a0*/  @!P0 LDG.E.EL.128 R4, desc[UR4][R66.64+-0x280] ;  /* 0xfffd800442048981 */ /* 0x000f62000c2e1d00 */
[----:B------:R-:W-:Y:S01]  /*24b0*/  @!P6 FMUL R28, R28, 16777216 ;  /* 0x4b8000001c1ce820 */ /* 0x000fe20000400000 */
[----:B------:R-:W-:-:S03]  /*24c0*/  FMUL R50, R47, R50 ;  /* 0x000000322f327220 */ /* 0x000fc60000400000 */
[----:B-1----:R-:W-:Y:S01]  /*24d0*/  FMUL R28, R31, R28 ;  /* 0x0000001c1f1c7220 */ /* 0x002fe20000400000 */
[----:B------:R-:W-:Y:S01]  /*24e0*/  FMUL R51, R51, R30 ;  /* 0x0000001e33337220 */ /* 0x000fe20000400000 */
[----:B------:R-:W-:Y:S01]  /*24f0*/  FMUL R46, R29, R2 ;  /* 0x000000021d2e7220 */ /* 0x000fe20000400000 */
[----:B------:R-:W-:Y:S01]  /*2500*/  CS2R R30, SRZ ;  /* 0x00000000001e7805 */ /* 0x000fe2000001ff00 */
[----:B------:R-:W-:Y:S01]  /*2510*/  FMUL R47, R28, R3 ;  /* 0x000000031c2f7220 */ /* 0x000fe20000400000 */
[----:B------:R-:W-:-:S06]  /*2520*/  CS2R R28, SRZ ;  /* 0x00000000001c7805 */ /* 0x000fcc000001ff00 */
[----:B------:R-:W2:Y:S01]  /*2530*/  @!P0 LDG.E.EL.128 R28, desc[UR4][R66.64+-0x280] ;  /* 0xfffd8004421c8981 */ /* 0x000ea2000c2e1d00 */
[----:B------:R-:W-:Y:S01]  /*2540*/  FMUL R50, R50, R53 ;  /* 0x0000003532327220 */ /* 0x000fe20000400000 */
[----:B------:R-:W-:Y:S02]  /*2550*/  FMUL R51, R51, R52 ;  /* 0x0000003433337220 */ /* 0x000fe40000400000 */
[----:B------:R-:W0:Y:S02]  /*2560*/  LDC.64 R52, c[0x0][0x258] ;  /* 0x00009600ff347b82 */ /* 0x000e240000000a00 */
[----:B0-----:R-:W-:Y:S01]  /*2570*/  IMAD.WIDE R52, R0, 0x4, R52 ;  /* 0x0000000400347825 */ /* 0x001fe200078e0234 */
[----:B----4-:R-:W-:Y:S02]  /*2580*/  SEL R2, R14, RZ, !P0 ;  /* 0x000000ff0e027207 */ /* 0x010fe40004000000 */
[----:B------:R-:W-:Y:S02]  /*2590*/  SEL R3, R15, RZ, !P0 ;  /* 0x000000ff0f037207 */ /* 0x000fe40004000000 */
[----:B------:R-:W-:-:S02]  /*25a0*/  SEL R13, R13, RZ, !P0 ;  /* 0x000000ff0d0d7207 */ /* 0x000fc40004000000 */
[----:B------:R-:W-:Y:S02]  /*25b0*/  SEL R12, R12, RZ, !P0 ;  /* 0x000000ff0c0c7207 */ /* 0x000fe40004000000 */
[----:B---3--:R-:W-:Y:S02]  /*25c0*/  SEL R19, R19, RZ, !P0 ;  /* 0x000000ff13137207 */ /* 0x008fe40004000000 */
[----:B-----5:R-:W-:Y:S02]  /*25d0*/  SEL R14, R7, RZ, !P0 ;  /* 0x000000ff070e7207 */ /* 0x020fe40004000000 */
[----:B------:R-:W-:-:S05]  /*25e0*/  SEL R7, R6, RZ, !P0 ;  /* 0x000000ff06077207 */ /* 0x000fca0004000000 */
[----:B------:R-:W-:Y:S02]  /*25f0*/  FFMA R2, R2, R57, R7 ;  /* 0x0000003902027223 */ /* 0x000fe40000000007 */
[----:B------:R-:W0:Y:S01]  /*2600*/  LDC.64 R56, c[0x0][0x250] ;  /* 0x00009400ff387b82 */ /* 0x000e220000000a00 */
[----:B------:R-:W-:Y:S02]  /*2610*/  SEL R6, R5, RZ, !P0 ;  /* 0x000000ff05067207 */ /* 0x000fe40004000000 */
[----:B------:R-:W-:Y:S02]  /*2620*/  SEL R5, R4, RZ, !P0 ;  /* 0x000000ff04057207 */ /* 0x000fe40004000000 */
[----:B--2---:R-:W-:Y:S01]  /*2630*/  SEL R4, R31, RZ, !P0 ;  /* 0x000000ff1f047207 */ /* 0x004fe20004000000 */
[----:B------:R-:W-:Y:S01]  /*2640*/  FFMA R3, R3, R58, R14 ;  /* 0x0000003a03037223 */ /* 0x000fe2000000000e */
[----:B------:R-:W-:Y:S01]  /*2650*/  FFMA R44, R13, R44, R6 ;  /* 0x0000002c0d2c7223 */ /* 0x000fe20000000006 */
[----:B------:R-:W-:Y:S01]  /*2660*/  FFMA R45, R12, R45, R5 ;  /* 0x0000002d0c2d7223 */ /* 0x000fe20000000005 */
[----:B------:R-:W-:Y:S01]  /*2670*/  CS2R R6, SRZ ;  /* 0x0000000000067805 */ /* 0x000fe2000001ff00 */
[----:B------:R-:W-:Y:S01]  /*2680*/  FFMA R46, R19, R46, R4 ;  /* 0x0000002e132e7223 */ /* 0x000fe20000000004 */
[----:B------:R-:W-:-:S02]  /*2690*/  CS2R R4, SRZ ;  /* 0x0000000000047805 */ /* 0x000fc4000001ff00 */
[----:B------:R-:W-:Y:S02]  /*26a0*/  CS2R R12, SRZ ;  /* 0x00000000000c7805 */ /* 0x000fe4000001ff00 */
[----:B------:R-:W-:-:S06]  /*26b0*/  CS2R R14, SRZ ;  /* 0x00000000000e7805 */ /* 0x000fcc000001ff00 */
[----:B------:R-:W2:Y:S01]  /*26c0*/  @!P3 LDG.E.EL.128 R12, desc[UR4][R52.64+-0x80] ;  /* 0xffff8004340cb981 */ /* 0x000ea2000c2e1d00 */
[----:B0-----:R-:W-:-:S05]  /*26d0*/  IMAD.WIDE R56, R0, 0x4, R56 ;  /* 0x0000000400387825 */ /* 0x001fca00078e0238 */
[----:B------:R-:W3:Y:S01]  /*26e0*/  @!P3 LDG.E.EL.128 R4, desc[UR4][R56.64+-0x80] ;  /* 0xffff80043804b981 */ /* 0x000ee2000c2e1d00 */
[----:B------:R-:W-:Y:S02]  /*26f0*/  SEL R18, R18, RZ, !P0 ;  /* 0x000000ff12127207 */ /* 0x000fe40004000000 */
[----:B------:R-:W-:Y:S02]  /*2700*/  SEL R19, R30, RZ, !P0 ;  /* 0x000000ff1e137207 */ /* 0x000fe40004000000 */
[----:B------:R-:W-:-:S03]  /*2710*/  SEL R29, R29, RZ, !P0 ;  /* 0x000000ff1d1d7207 */ /* 0x000fc60004000000 */
[----:B------:R-:W-:Y:S01]  /*2720*/  FFMA R47, R18, R47, R19 ;  /* 0x0000002f122f7223 */ /* 0x000fe20000000013 */
[----:B------:R-:W-:Y:S02]  /*2730*/  SEL R19, R16, RZ, !P0 ;  /* 0x000000ff10137207 */ /* 0x000fe40004000000 */
[----:B------:R-:W-:Y:S02]  /*2740*/  SEL R16, R17, RZ, !P0 ;  /* 0x000000ff11107207 */ /* 0x000fe40004000000 */
[----:B------:R-:W-:Y:S02]  /*2750*/  SEL R28, R28, RZ, !P0 ;  /* 0x000000ff1c1c7207 */ /* 0x000fe40004000000 */
[----:B------:R-:W-:Y:S01]  /*2760*/  CS2R R30, SRZ ;  /* 0x00000000001e7805 */ /* 0x000fe2000001ff00 */
[----:B------:R-:W-:Y:S01]  /*2770*/  FFMA R51, R16, R51, R29 ;  /* 0x0000003310337223 */ /* 0x000fe2000000001d */
[----:B------:R-:W-:Y:S01]  /*2780*/  CS2R R16, SRZ ;  /* 0x0000000000107805 */ /* 0x000fe2000001ff00 */
[----:B------:R-:W-:Y:S01]  /*2790*/  FFMA R50, R19, R50, R28 ;  /* 0x0000003213327223 */ /* 0x000fe2000000001c */
[----:B------:R-:W-:-:S02]  /*27a0*/  CS2R R18, SRZ ;  /* 0x0000000000127805 */ /* 0x000fc4000001ff00 */
[----:B------:R-:W-:-:S04]  /*27b0*/  CS2R R28, SRZ ;  /* 0x00000000001c7805 */ /* 0x000fc8000001ff00 */
[----:B------:R-:W4:Y:S04]  /*27c0*/  @!P3 LDG.E.EL.128 R16, desc[UR4][R56.64+-0x80] ;  /* 0xffff80043810b981 */ /* 0x000f28000c2e1d00 */
[----:B------:R0:W5:Y:S01]  /*27d0*/  @!P3 LDG.E.EL.128 R28, desc[UR4][R52.64+-0x80] ;  /* 0xffff8004341cb981 */ /* 0x000162000c2e1d00 */
[----:B------:R-:W-:-:S05]  /*27e0*/  SEL R9, R9, RZ, P2 ;  /* 0x000000ff09097207 */ /* 0x000fca0001000000 */
[----:B------:R-:W-:Y:S01]  /*27f0*/  FADD R55, R9, 9.9999997473787516356e-06 ;  /* 0x3727c5ac09377421 */ /* 0x000fe20000000000 */
[----:B------:R-:W-:-:S03]  /*2800*/  SEL R8, R8, RZ, P2 ;  /* 0x000000ff08087207 */ /* 0x000fc60001000000 */
[----:B------:R-:W1:Y:S02]  /*2810*/  MUFU.SQRT R9, R55 ;  /* 0x0000003700097308 */ /* 0x000e640000002000 */
[----:B------:R-:W-:Y:S01]  /*2820*/  FADD R8, R8, 9.9999997473787516356e-06 ;  /* 0x3727c5ac08087421 */ /* 0x000fe20000000000 */
[----:B------:R-:W-:-:S05]  /*2830*/  SEL R10, R10, RZ, P2 ;  /* 0x000000ff0a0a7207 */ /* 0x000fca0001000000 */
[----:B------:R-:W0:Y:S01]  /*2840*/  MUFU.SQRT R8, R8 ;  /* 0x0000000800087308 */ /* 0x000e220000002000 */
[----:B------:R-:W-:Y:S01]  /*2850*/  FADD R10, R10, 9.9999997473787516356e-06 ;  /* 0x3727c5ac0a0a7421 */ /* 0x000fe20000000000 */
[C---:B-1----:R-:W-:Y:S02]  /*2860*/  FSETP.GT.AND P4, PT, R9.reuse, 8.50705917302346158658e+37, PT ;  /* 0x7e8000000900780b */ /* 0x042fe40003f84000 */
[----:B------:R-:W-:-:S04]  /*2870*/  FSETP.GEU.AND P5, PT, R9, 1.175494350822287508e-38, PT ;  /* 0x008000000900780b */ /* 0x000fc80003fae000 */
[----:B------:R-:W1:Y:S01]  /*2880*/  MUFU.SQRT R10, R10 ;  /* 0x0000000a000a7308 */ /* 0x000e620000002000 */
[----:B------:R-:W-:Y:S02]  /*2890*/  SEL R11, R11, RZ, P2 ;  /* 0x000000ff0b0b7207 */ /* 0x000fe40001000000 */
[----:B0-----:R-:W-:-:S03]  /*28a0*/  FSETP.GT.AND P6, PT, R8, 8.50705917302346158658e+37, PT ;  /* 0x7e8000000800780b */ /* 0x001fc60003fc4000 */
[----:B------:R-:W-:Y:S01]  /*28b0*/  FADD R11, R11, 9.9999997473787516356e-06 ;  /* 0x3727c5ac0b0b7421 */ /* 0x000fe20000000000 */
[----:B------:R-:W-:Y:S01]  /*28c0*/  FSEL R52, R37, 1, P4 ;  /* 0x3f80000025347808 */ /* 0x000fe20002000000 */
[----:B------:R-:W-:Y:S01]  /*28d0*/  @P4 FMUL R9, R9, 0.25 ;  /* 0x3e80000009094820 */ /* 0x000fe20000400000 */
[----:B------:R-:W-:-:S03]  /*28e0*/  FSETP.GEU.AND P4, PT, R8, 1.175494350822287508e-38, PT ;  /* 0x008000000800780b */ /* 0x000fc60003f8e000 */
[----:B------:R-:W-:Y:S01]  /*28f0*/  @!P5 FMUL R9, R9, 16777216 ;  /* 0x4b8000000909d820 */ /* 0x000fe20000400000 */
[----:B------:R-:W-:Y:S01]  /*2900*/  @!P5 FMUL R52, R52, 16777216 ;  /* 0x4b8000003434d820 */ /* 0x000fe20000400000 */
[----:B-1----:R-:W-:Y:S02]  /*2910*/  FSETP.GT.AND P5, PT, R10, 8.50705917302346158658e+37, PT ;  /* 0x7e8000000a00780b */ /* 0x002fe40003fa4000 */
[----:B------:R-:W-:-:S06]  /*2920*/  @P6 FMUL R8, R8, 0.25 ;  /* 0x3e80000008086820 */ /* 0x000fcc0000400000 */
[----:B------:R-:W-:Y:S01]  /*2930*/  @!P4 FMUL R8, R8, 16777216 ;  /* 0x4b8000000808c820 */ /* 0x000fe20000400000 */
[----:B--2---:R-:W-:Y:S02]  /*2940*/  SEL R56, R15, RZ, !P3 ;  /* 0x000000ff0f387207 */ /* 0x004fe40005800000 */
[----:B------:R-:W0:Y:S01]  /*2950*/  MUFU.SQRT R15, R11 ;  /* 0x0000000b000f7308 */ /* 0x000e220000002000 */
[----:B---3--:R-:W-:-:S05]  /*2960*/  SEL R7, R7, RZ, !P3 ;  /* 0x000000ff07077207 */ /* 0x008fca0005800000 */
[----:B------:R-:W-:Y:S01]  /*2970*/  FFMA R62, R7, R62, R56 ;  /* 0x0000003e073e7223 */ /* 0x000fe20000000038 */
[----:B------:R-:W-:Y:S01]  /*2980*/  FMUL R7, R49, R26 ;  /* 0x0000001a31077220 */ /* 0x000fe20000400000 */
[----:B------:R-:W-:Y:S01]  /*2990*/  SEL R6, R6, RZ, !P3 ;  /* 0x000000ff06067207 */ /* 0x000fe20005800000 */
[----:B------:R1:W2:Y:S01]  /*29a0*/  MUFU.RCP R49, R9 ;  /* 0x0000000900317308 */ /* 0x0002a20000001000 */
[----:B------:R-:W-:Y:S01]  /*29b0*/  SEL R53, R14, RZ, !P3 ;  /* 0x000000ff0e357207 */ /* 0x000fe20005800000 */
[----:B------:R-:W3:Y:S01]  /*29c0*/  LDC.64 R56, c[0x0][0x2a8] ;  /* 0x0000aa00ff387b82 */ /* 0x000ee20000000a00 */
[----:B-1----:R-:W-:-:S05]  /*29d0*/  FSEL R9, R37, 1, P6 ;  /* 0x3f80000025097808 */ /* 0x002fca0003000000 */
[----:B------:R-:W1:Y:S01]  /*29e0*/  MUFU.RCP R26, R8 ;  /* 0x00000008001a7308 */ /* 0x000e620000001000 */
[----:B0-----:R-:W-:Y:S01]  /*29f0*/  FSETP.GT.AND P6, PT, R15, 8.50705917302346158658e+37, PT ;  /* 0x7e8000000f00780b */ /* 0x001fe20003fc4000 */
[----:B------:R-:W-:Y:S01]  /*2a00*/  @!P4 FMUL R9, R9, 16777216 ;  /* 0x4b8000000909c820 */ /* 0x000fe20000400000 */
[----:B--2---:R-:W-:Y:S01]  /*2a10*/  FMUL R49, R49, R52 ;  /* 0x0000003431317220 */ /* 0x004fe20000400000 */
[C---:B------:R-:W-:Y:S01]  /*2a20*/  FSETP.GEU.AND P4, PT, R10.reuse, 1.175494350822287508e-38, PT ;  /* 0x008000000a00780b */ /* 0x040fe20003f8e000 */
[----:B------:R-:W-:Y:S01]  /*2a30*/  @P5 FMUL R10, R10, 0.25 ;  /* 0x3e8000000a0a5820 */ /* 0x000fe20000400000 */
[----:B------:R-:W-:Y:S02]  /*2a40*/  FSEL R52, R37, 1, P5 ;  /* 0x3f80000025347808 */ /* 0x000fe40002800000 */
[----:B------:R-:W-:-:S06]  /*2a50*/  FSETP.GEU.AND P5, PT, R15, 1.175494350822287508e-38, PT ;  /* 0x008000000f00780b */ /* 0x000fcc0003fae000 */
[----:B------:R-:W-:Y:S01]  /*2a60*/  @P6 FMUL R15, R15, 0.25 ;  /* 0x3e8000000f0f6820 */ /* 0x000fe20000400000 */
[----:B-1----:R-:W-:Y:S02]  /*2a70*/  FMUL R26, R26, R9 ;  /* 0x000000091a1a7220 */ /* 0x002fe40000400000 */
[----:B------:R-:W0:Y:S01]  /*2a80*/  LDC.64 R8, c[0x0][0x2a0] ;  /* 0x0000a800ff087b82 */ /* 0x000e220000000a00 */
[----:B------:R-:W-:-:S03]  /*2a90*/  @!P4 FMUL R10, R10, 16777216 ;  /* 0x4b8000000a0ac820 */ /* 0x000fc60000400000 */
[----:B------:R-:W-:Y:S01]  /*2aa0*/  @!P5 FMUL R15, R15, 16777216 ;  /* 0x4b8000000f0fd820 */ /* 0x000fe20000400000 */
[----:B------:R-:W-:Y:S01]  /*2ab0*/  FFMA R61, R6, R61, R53 ;  /* 0x0000003d063d7223 */ /* 0x000fe20000000035 */
[----:B------:R-:W-:Y:S02]  /*2ac0*/  SEL R6, R13, RZ, !P3 ;  /* 0x000000ff0d067207 */ /* 0x000fe40005800000 */
[----:B------:R-:W-:Y:S01]  /*2ad0*/  SEL R53, R4, RZ, !P3 ;  /* 0x000000ff04357207 */ /* 0x000fe20005800000 */
[----:B------:R-:W1:Y:S01]  /*2ae0*/  MUFU.RCP R13, R10 ;  /* 0x0000000a000d7308 */ /* 0x000e620000001000 */
[----:B------:R-:W-:-:S07]  /*2af0*/  SEL R12, R12, RZ, !P3 ;  /* 0x000000ff0c0c7207 */ /* 0x000fce0005800000 */
[----:B------:R-:W2:Y:S01]  /*2b00*/  MUFU.RCP R15, R15 ;  /* 0x0000000f000f7308 */ /* 0x000ea20000001000 */
[----:B------:R-:W-:Y:S01]  /*2b10*/  FFMA R48, R53, R48, R12 ;  /* 0x0000003035307223 */ /* 0x000fe2000000000c */
[----:B------:R-:W-:Y:S02]  /*2b20*/  FSEL R12, R37, 1, P6 ;  /* 0x3f800000250c7808 */ /* 0x000fe40003000000 */
[----:B----4-:R-:W-:Y:S02]  /*2b30*/  SEL R4, R19, RZ, !P3 ;  /* 0x000000ff13047207 */ /* 0x010fe40005800000 */
[----:B------:R-:W-:Y:S02]  /*2b40*/  SEL R5, R5, RZ, !P3 ;  /* 0x000000ff05057207 */ /* 0x000fe40005800000 */
[----:B-----5:R-:W-:Y:S01]  /*2b50*/  SEL R19, R31, RZ, !P3 ;  /* 0x000000ff1f137207 */ /* 0x020fe20005800000 */
[----:B------:R-:W-:Y:S01]  /*2b60*/  @!P4 FMUL R52, R52, 16777216 ;  /* 0x4b8000003434c820 */ /* 0x000fe20000400000 */
[----:B------:R-:W-:Y:S01]  /*2b70*/  @!P5 FMUL R12, R12, 16777216 ;  /* 0x4b8000000c0cd820 */ /* 0x000fe20000400000 */
[----:B------:R-:W-:-:S02]  /*2b80*/  FFMA R64, R5, R64, R6 ;  /* 0x0000004005407223 */ /* 0x000fc40000000006 */
[----:B------:R-:W-:Y:S01]  /*2b90*/  FFMA R19, R4, R7, R19 ;  /* 0x0000000704137223 */ /* 0x000fe20000000013 */
[----:B------:R-:W-:Y:S02]  /*2ba0*/  CS2R R4, SRZ ;  /* 0x0000000000047805 */ /* 0x000fe4000001ff00 */
[----:B------:R-:W-:Y:S01]  /*2bb0*/  CS2R R6, SRZ ;  /* 0x0000000000067805 */ /* 0x000fe2000001ff00 */
[----:B-1----:R-:W-:Y:S01]  /*2bc0*/  FMUL R52, R13, R52 ;  /* 0x000000340d347220 */ /* 0x002fe20000400000 */
[----:B--2---:R-:W-:Y:S01]  /*2bd0*/  FMUL R37, R15, R12 ;  /* 0x0000000c0f257220 */ /* 0x004fe20000400000 */
[C---:B0-----:R-:W-:Y:S01]  /*2be0*/  IMAD.WIDE R66, R0.reuse, 0x4, R8 ;  /* 0x0000000400427825 */ /* 0x041fe200078e0208 */
[----:B------:R-:W-:Y:S02]  /*2bf0*/  CS2R R12, SRZ ;  /* 0x00000000000c7805 */ /* 0x000fe4000001ff00 */
[----:B------:R-:W-:Y:S01]  /*2c00*/  CS2R R14, SRZ ;  /* 0x00000000000e7805 */ /* 0x000fe2000001ff00 */
[----:B---3--:R-:W-:Y:S01]  /*2c10*/  IMAD.WIDE R56, R0, 0x4, R56 ;  /* 0x0000000400387825 */ /* 0x008fe200078e0238 */
[----:B------:R-:W2:Y:S04]  /*2c20*/  @P2 LDG.E.EL.128 R4, desc[UR4][R66.64+-0x300] ;  /* 0xfffd000442042981 */ /* 0x000ea8000c2e1d00 */
[----:B------:R-:W3:Y:S01]  /*2c30*/  @P2 LDG.E.EL.128 R12, desc[UR4][R56.64+-0x300] ;  /* 0xfffd0004380c2981 */ /* 0x000ee2000c2e1d00 */
[----:B------:R-:W-:Y:S01]  /*2c40*/  FMUL R31, R26, R27 ;  /* 0x0000001b1a1f7220 */ /* 0x000fe20000400000 */
[----:B------:R-:W-:Y:S01]  /*2c50*/  FMUL R37, R37, R24 ;  /* 0x0000001825257220 */ /* 0x000fe20000400000 */
[----:B------:R-:W-:Y:S01]  /*2c60*/  FMUL R52, R52, R25 ;  /* 0x0000001934347220 */ /* 0x000fe20000400000 */
[----:B------:R-:W-:-:S02]  /*2c70*/  CS2R R8, SRZ ;  /* 0x0000000000087805 */ /* 0x000fc4000001ff00 */
[----:B------:R-:W-:Y:S02]  /*2c80*/  CS2R R10, SRZ ;  /* 0x00000000000a7805 */ /* 0x000fe4000001ff00 */
[----:B------:R-:W-:Y:S02]  /*2c90*/  CS2R R24, SRZ ;  /* 0x0000000000187805 */ /* 0x000fe4000001ff00 */
[----:B------:R-:W-:Y:S02]  /*2ca0*/  CS2R R26, SRZ ;  /* 0x00000000001a7805 */ /* 0x000fe4000001ff00 */
[----:B------:R-:W4:Y:S04]  /*2cb0*/  @P2 LDG.E.EL.128 R8, desc[UR4][R66.64+-0x300] ;  /* 0xfffd000442082981 */ /* 0x000f28000c2e1d00 */
[----:B------:R-:W5:Y:S01]  /*2cc0*/  @P2 LDG.E.EL.128 R24, desc[UR4][R56.64+-0x300] ;  /* 0xfffd000438182981 */ /* 0x000f62000c2e1d00 */
[----:B------:R-:W-:Y:S01]  /*2cd0*/  FMUL R22, R49, R22 ;  /* 0x0000001631167220 */ /* 0x000fe20000400000 */
[----:B--2---:R-:W-:-:S02]  /*2ce0*/  SEL R49, R6, RZ, P2 ;  /* 0x000000ff06317207 */ /* 0x004fc40001000000 */
[----:B------:R-:W-:Y:S02]  /*2cf0*/  SEL R6, R7, RZ, P2 ;  /* 0x000000ff07067207 */ /* 0x000fe40001000000 */
[----:B---3--:R-:W-:Y:S02]  /*2d00*/  SEL R14, R14, RZ, P2 ;  /* 0x000000ff0e0e7207 */ /* 0x008fe40001000000 */
[----:B------:R-:W-:-:S03]  /*2d10*/  SEL R15, R15, RZ, P2 ;  /* 0x000000ff0f0f7207 */ /* 0x000fc60001000000 */
[----:B------:R-:W-:Y:S02]  /*2d20*/  FFMA R42, R49, R42, R14 ;  /* 0x0000002a312a7223 */ /* 0x000fe4000000000e */
[----:B------:R-:W-:Y:S02]  /*2d30*/  FFMA R43, R6, R43, R15 ;  /* 0x0000002b062b7223 */ /* 0x000fe4000000000f */
[----:B------:R-:W0:Y:S08]  /*2d40*/  LDC.64 R14, c[0x0][0x228] ;  /* 0x00008a00ff0e7b82 */ /* 0x000e300000000a00 */
[----:B------:R-:W1:Y:S01]  /*2d50*/  LDC.64 R6, c[0x0][0x230] ;  /* 0x00008c00ff067b82 */ /* 0x000e620000000a00 */
[----:B------:R-:W-:-:S02]  /*2d60*/  SEL R49, R4, RZ, P2 ;  /* 0x000000ff04317207 */ /* 0x000fc40001000000 */
[----:B------:R-:W-:Y:S02]  /*2d70*/  SEL R12, R12, RZ, P2 ;  /* 0x000000ff0c0c7207 */ /* 0x000fe40001000000 */
[----:B------:R-:W-:Y:S02]  /*2d80*/  SEL R4, R5, RZ, P2 ;  /* 0x000000ff05047207 */ /* 0x000fe40001000000 */
[----:B------:R-:W-:Y:S02]  /*2d90*/  SEL R13, R13, RZ, P2 ;  /* 0x000000ff0d0d7207 */ /* 0x000fe40001000000 */
[----:B----4-:R-:W-:Y:S02]  /*2da0*/  SEL R10, R10, RZ, P2 ;  /* 0x000000ff0a0a7207 */ /* 0x010fe40001000000 */
[----:B-----5:R-:W-:Y:S01]  /*2db0*/  SEL R5, R26, RZ, P2 ;  /* 0x000000ff1a057207 */ /* 0x020fe20001000000 */
[----:B------:R-:W-:Y:S01]  /*2dc0*/  FFMA R40, R49, R40, R12 ;  /* 0x0000002831287223 */ /* 0x000fe2000000000c */
[----:B------:R-:W-:Y:S01]  /*2dd0*/  FFMA R49, R4, R41, R13 ;  /* 0x0000002904317223 */ /* 0x000fe2000000000d */
[----:B------:R-:W-:-:S02]  /*2de0*/  CS2R R12, SRZ ;  /* 0x00000000000c7805 */ /* 0x000fc4000001ff00 */
[----:B------:R-:W-:Y:S01]  /*2df0*/  FFMA R41, R10, R52, R5 ;  /* 0x000000340a297223 */ /* 0x000fe20000000005 */
[C---:B0-----:R-:W-:Y:S01]  /*2e00*/  IMAD.WIDE R56, R0.reuse, 0x4, R14 ;  /* 0x0000000400387825 */ /* 0x041fe200078e020e */
[----:B------:R-:W-:Y:S02]  /*2e10*/  CS2R R4, SRZ ;  /* 0x0000000000047805 */ /* 0x000fe4000001ff00 */
[----:B------:R-:W-:Y:S01]  /*2e20*/  CS2R R14, SRZ ;  /* 0x00000000000e7805 */ /* 0x000fe2000001ff00 */
[----:B-1----:R-:W-:Y:S01]  /*2e30*/  IMAD.WIDE R52, R0, 0x4, R6 ;  /* 0x0000000400347825 */ /* 0x002fe200078e0206 */
[----:B------:R-:W-:-:S04]  /*2e40*/  CS2R R6, SRZ ;  /* 0x0000000000067805 */ /* 0x000fc8000001ff00 */
[----:B------:R-:W2:Y:S04]  /*2e50*/  @!P1 LDG.E.EL.128 R12, desc[UR4][R52.64] ;  /* 0x00000004340c9981 */ /* 0x000ea8000c2e1d00 */
[----:B------:R-:W3:Y:S01]  /*2e60*/  @!P1 LDG.E.EL.128 R4, desc[UR4][R56.64] ;  /* 0x0000000438049981 */ /* 0x000ee2000c2e1d00 */
[----:B------:R-:W-:Y:S02]  /*2e70*/  SEL R11, R11, RZ, P2 ;  /* 0x000000ff0b0b7207 */ /* 0x000fe40001000000 */
[----:B------:R-:W-:Y:S02]  /*2e80*/  SEL R0, R27, RZ, P2 ;  /* 0x000000ff1b007207 */ /* 0x000fe40001000000 */
[----:B------:R-:W-:Y:S02]  /*2e90*/  SEL R24, R24, RZ, P2 ;  /* 0x000000ff18187207 */ /* 0x000fe40001000000 */
[----:B------:R-:W-:Y:S01]  /*2ea0*/  SEL R25, R25, RZ, P2 ;  /* 0x000000ff19197207 */ /* 0x000fe20001000000 */
[----:B------:R-:W-:Y:S01]  /*2eb0*/  FFMA R37, R11, R37, R0 ;  /* 0x000000250b257223 */ /* 0x000fe20000000000 */
[----:B------:R-:W-:-:S02]  /*2ec0*/  SEL R11, R8, RZ, P2 ;  /* 0x000000ff080b7207 */ /* 0x000fc40001000000 */
[----:B------:R-:W-:Y:S02]  /*2ed0*/  SEL R0, R9, RZ, P2 ;  /* 0x000000ff09007207 */ /* 0x000fe40001000000 */
[----:B------:R-:W-:Y:S02]  /*2ee0*/  CS2R R8, SRZ ;  /* 0x0000000000087805 */ /* 0x000fe4000001ff00 */
[----:B------:R-:W-:Y:S01]  /*2ef0*/  CS2R R26, SRZ ;  /* 0x00000000001a7805 */ /* 0x000fe2000001ff00 */
[----:B------:R-:W-:Y:S01]  /*2f00*/  FFMA R31, R11, R31, R24 ;  /* 0x0000001f0b1f7223 */ /* 0x000fe20000000018 */
[----:B------:R-:W-:Y:S01]  /*2f10*/  CS2R R10, SRZ ;  /* 0x00000000000a7805 */ /* 0x000fe2000001ff00 */
[----:B------:R-:W-:Y:S01]  /*2f20*/  FFMA R22, R0, R22, R25 ;  /* 0x0000001600167223 */ /* 0x000fe20000000019 */
[----:B------:R-:W-:-:S04]  /*2f30*/  CS2R R24, SRZ ;  /* 0x0000000000187805 */ /* 0x000fc8000001ff00 */
[----:B------:R-:W4:Y:S04]  /*2f40*/  @!P1 LDG.E.EL.128 R8, desc[UR4][R56.64] ;  /* 0x0000000438089981 */ /* 0x000f28000c2e1d00 */
[----:B------:R0:W5:Y:S01]  /*2f50*/  @!P1 LDG.E.EL.128 R24, desc[UR4][R52.64] ;  /* 0x0000000434189981 */ /* 0x000162000c2e1d00 */
[----:B------:R-:W-:Y:S02]  /*2f60*/  FSETP.GEU.AND P5, PT, R43, RZ, PT ;  /* 0x000000ff2b00720b */ /* 0x000fe40003fae000 */
[----:B------:R-:W-:Y:S02]  /*2f70*/  FSETP.GEU.AND P4, PT, R42, RZ, PT ;  /* 0x000000ff2a00720b */ /* 0x000fe40003f8e000 */
[----:B------:R-:W-:Y:S02]  /*2f80*/  FSETP.GEU.AND P6, PT, R41, RZ, PT ;  /* 0x000000ff2900720b */ /* 0x000fe40003fce000 */
[----:B------:R-:W-:-:S02]  /*2f90*/  SEL R18, R18, RZ, !P3 ;  /* 0x000000ff12127207 */ /* 0x000fc40005800000 */
[----:B------:R-:W-:Y:S02]  /*2fa0*/  SEL R17, R17, RZ, !P3 ;  /* 0x000000ff11117207 */ /* 0x000fe40005800000 */
[----:B------:R-:W-:Y:S02]  /*2fb0*/  SEL R16, R16, RZ, !P3 ;  /* 0x000000ff10107207 */ /* 0x000fe40005800000 */
[----:B--2---:R-:W-:Y:S02]  /*2fc0*/  SEL R13, R13, RZ, !P1 ;  /* 0x000000ff0d0d7207 */ /* 0x004fe40004800000 */
[----:B------:R-:W-:Y:S02]  /*2fd0*/  SEL R12, R12, RZ, !P1 ;  /* 0x000000ff0c0c7207 */ /* 0x000fe40004800000 */
[----:B---3--:R-:W-:Y:S02]  /*2fe0*/  SEL R0, R5, RZ, !P1 ;  /* 0x000000ff05007207 */ /* 0x008fe40004800000 */
[----:B------:R-:W-:-:S03]  /*2ff0*/  SEL R5, R4, RZ, !P1 ;  /* 0x000000ff04057207 */ /* 0x000fc60004800000 */
[----:B------:R-:W-:Y:S01]  /*3000*/  FFMA R23, R0, R23, R13 ;  /* 0x0000001700177223 */ /* 0x000fe2000000000d */
[----:B------:R-:W-:Y:S01]  /*3010*/  SEL R0, RZ, 0x1, P5 ;  /* 0x00000001ff007807 */ /* 0x000fe20002800000 */
[----:B------:R-:W-:Y:S01]  /*3020*/  FFMA R32, R5, R32, R12 ;  /* 0x0000002005207223 */ /* 0x000fe2000000000c */
[----:B------:R-:W-:Y:S02]  /*3030*/  FSETP.GEU.AND P5, PT, R37, RZ, PT ;  /* 0x000000ff2500720b */ /* 0x000fe40003fae000 */
[----:B------:R-:W-:Y:S02]  /*3040*/  SEL R5, RZ, 0x1fffe, P4 ;  /* 0x0001fffeff057807 */ /* 0x000fe40002000000 */
[----:B------:R-:W-:Y:S02]  /*3050*/  SEL R13, RZ, 0x1fffe, P6 ;  /* 0x0001fffeff0d7807 */ /* 0x000fe40003000000 */
[----:B------:R-:W-:Y:S01]  /*3060*/  SEL R4, RZ, 0x1, P5 ;  /* 0x00000001ff047807 */ /* 0x000fe20002800000 */
[----:B------:R-:W-:Y:S01]  /*3070*/  IMAD.IADD R5, R0, 0x1, R5 ;  /* 0x0000000100057824 */ /* 0x000fe200078e0205 */
[----:B------:R-:W-:-:S02]  /*3080*/  FSETP.GEU.AND P4, PT, R49, RZ, PT ;  /* 0x000000ff3100720b */ /* 0x000fc40003f8e000 */
[----:B------:R-:W-:Y:S01]  /*3090*/  FSETP.GEU.AND P6, PT, R40, RZ, PT ;  /* 0x000000ff2800720b */ /* 0x000fe20003fce000 */
[----:B------:R-:W-:Y:S01]  /*30a0*/  IMAD.IADD R13, R4, 0x1, R13 ;  /* 0x00000001040d7824 */ /* 0x000fe200078e020d */
[----:B------:R-:W-:Y:S02]  /*30b0*/  LOP3.LUT R4, R5, 0x3, RZ, 0xc0, !PT ;  /* 0x0000000305047812 */ /* 0x000fe400078ec0ff */
[----:B------:R-:W-:Y:S02]  /*30c0*/  SEL R0, RZ, 0x4, P4 ;  /* 0x00000004ff007807 */ /* 0x000fe40002000000 */
[----:B------:R-:W-:Y:S02]  /*30d0*/  SEL R5, RZ, 0x7fff8, P6 ;  /* 0x0007fff8ff057807 */ /* 0x000fe40003000000 */
[----:B------:R-:W-:Y:S02]  /*30e0*/  FSETP.GEU.AND P4, PT, R22, RZ, PT ;  /* 0x000000ff1600720b */ /* 0x000fe40003f8e000 */
[----:B------:R-:W-:-:S02]  /*30f0*/  FSETP.GEU.AND P6, PT, R31, RZ, PT ;  /* 0x000000ff1f00720b */ /* 0x000fc40003fce000 */
[----:B0-----:R-:W-:Y:S02]  /*3100*/  SEL R53, R6, RZ, !P1 ;  /* 0x000000ff06357207 */ /* 0x001fe40004800000 */
[----:B------:R-:W-:Y:S02]  /*3110*/  SEL R14, R14, RZ, !P1 ;  /* 0x000000ff0e0e7207 */ /* 0x000fe40004800000 */
[----:B------:R-:W-:Y:S02]  /*3120*/  SEL R6, R7, RZ, !P1 ;  /* 0x000000ff07067207 */ /* 0x000fe40004800000 */
[----:B------:R-:W-:Y:S02]  /*3130*/  SEL R15, R15, RZ, !P1 ;  /* 0x000000ff0f0f7207 */ /* 0x000fe40004800000 */
[----:B------:R-:W-:Y:S02]  /*3140*/  IADD3 R0, R4, R5, R0 ;  /* 0x0000000504007210 */ /* 0x000fe40007ffe000 */
[----:B------:R-:W-:-:S02]  /*3150*/  SEL R4, RZ, 0x4, P4 ;  /* 0x00000004ff047807 */ /* 0x000fc40002000000 */
[----:B------:R-:W-:Y:S02]  /*3160*/  LOP3.LUT R13, R13, 0x3, RZ, 0xc0, !PT ;  /* 0x000000030d0d7812 */ /* 0x000fe400078ec0ff */
[----:B------:R-:W-:Y:S01]  /*3170*/  SEL R5, RZ, 0x7fff8, P6 ;  /* 0x0007fff8ff057807 */ /* 0x000fe20003000000 */
[----:B------:R-:W-:Y:S01]  /*3180*/  FFMA R20, R53, R20, R14 ;  /* 0x0000001435147223 */ /* 0x000fe2000000000e */
[----:B------:R-:W-:Y:S02]  /*3190*/  FSETP.GEU.AND P4, PT, R32, RZ, PT ;  /* 0x000000ff2000720b */ /* 0x000fe40003f8e000 */
[----:B------:R-:W-:Y:S01]  /*31a0*/  FSETP.GEU.AND P6, PT, R23, RZ, PT ;  /* 0x000000ff1700720b */ /* 0x000fe20003fce000 */
[----:B------:R-:W-:Y:S01]  /*31b0*/  FFMA R33, R6, R33, R15 ;  /* 0x0000002106217223 */ /* 0x000fe2000000000f */
[----:B----4-:R-:W-:Y:S02]  /*31c0*/  SEL R12, R8, RZ, !P1 ;  /* 0x000000ff080c7207 */ /* 0x010fe40004800000 */
[----:B------:R-:W-:-:S02]  /*31d0*/  SEL R9, R9, RZ, !P1 ;  /* 0x000000ff09097207 */ /* 0x000fc40004800000 */
[----:B-----5:R-:W-:Y:S02]  /*31e0*/  SEL R14, R25, RZ, !P1 ;  /* 0x000000ff190e7207 */ /* 0x020fe40004800000 */
[----:B------:R-:W-:Y:S02]  /*31f0*/  SEL R7, R24, RZ, !P1 ;  /* 0x000000ff18077207 */ /* 0x000fe40004800000 */
[----:B------:R-:W-:Y:S02]  /*3200*/  IADD3 R4, R13, R5, R4 ;  /* 0x000000050d047210 */ /* 0x000fe40007ffe004 */
[----:B------:R-:W-:Y:S02]  /*3210*/  SEL R5, RZ, 0x1, P4 ;  /* 0x00000001ff057807 */ /* 0x000fe40002000000 */
[----:B------:R-:W-:Y:S01]  /*3220*/  SEL R8, RZ, 0x1fffe, P6 ;  /* 0x0001fffeff087807 */ /* 0x000fe20003000000 */
[----:B------:R-:W-:Y:S01]  /*3230*/  FFMA R34, R9, R34, R14 ;  /* 0x0000002209227223 */ /* 0x000fe2000000000e */
[----:B------:R-:W-:Y:S01]  /*3240*/  FFMA R35, R12, R35, R7 ;  /* 0x000000230c237223 */ /* 0x000fe20000000007 */
[----:B------:R-:W-:-:S02]  /*3250*/  FSETP.GEU.AND P6, PT, R20, RZ, PT ;  /* 0x000000ff1400720b */ /* 0x000fc40003fce000 */
[----:B------:R-:W-:Y:S01]  /*3260*/  FSETP.GEU.AND P4, PT, R33, RZ, PT ;  /* 0x000000ff2100720b */ /* 0x000fe20003f8e000 */
[----:B------:R-:W-:Y:S01]  /*3270*/  IMAD.IADD R8, R5, 0x1, R8 ;  /* 0x0000000105087824 */ /* 0x000fe200078e0208 */
[----:B------:R-:W-:Y:S02]  /*3280*/  SEL R10, R10, RZ, !P1 ;  /* 0x000000ff0a0a7207 */ /* 0x000fe40004800000 */
[----:B------:R-:W-:Y:S02]  /*3290*/  SEL R7, R26, RZ, !P1 ;  /* 0x000000ff1a077207 */ /* 0x000fe40004800000 */
[----:B------:R-:W-:Y:S02]  /*32a0*/  SEL R5, RZ, 0x4, P6 ;  /* 0x00000004ff057807 */ /* 0x000fe40003000000 */
[----:B------:R-:W-:Y:S02]  /*32b0*/  SEL R6, RZ, 0x7fff8, P4 ;  /* 0x0007fff8ff067807 */ /* 0x000fe40002000000 */
[----:B------:R-:W-:-:S02]  /*32c0*/  SEL R11, R11, RZ, !P1 ;  /* 0x000000ff0b0b7207 */ /* 0x000fc40004800000 */
[----:B------:R-:W-:Y:S02]  /*32d0*/  SEL R12, R27, RZ, !P1 ;  /* 0x000000ff1b0c7207 */ /* 0x000fe40004800000 */
[----:B------:R-:W-:Y:S02]  /*32e0*/  FSETP.GEU.AND P6, PT, R35, RZ, PT ;  /* 0x000000ff2300720b */ /* 0x000fe40003fce000 */
[----:B------:R-:W-:Y:S01]  /*32f0*/  FSETP.GEU.AND P4, PT, R34, RZ, PT ;  /* 0x000000ff2200720b */ /* 0x000fe20003f8e000 */
[----:B------:R-:W-:Y:S01]  /*3300*/  FFMA R21, R10, R21, R7 ;  /* 0x000000150a157223 */ /* 0x000fe20000000007 */
[----:B------:R-:W-:Y:S01]  /*3310*/  LOP3.LUT R8, R8, 0x3, RZ, 0xc0, !PT ;  /* 0x0000000308087812 */ /* 0x000fe200078ec0ff */
[----:B------:R-:W-:Y:S01]  /*3320*/  FFMA R36, R11, R36, R12 ;  /* 0x000000240b247223 */ /* 0x000fe2000000000c */
[----:B------:R-:W-:Y:S02]  /*3330*/  SEL R7, RZ, 0x1, P6 ;  /* 0x00000001ff077807 */ /* 0x000fe40003000000 */
[----:B------:R-:W-:-:S02]  /*3340*/  SEL R10, RZ, 0x1fffe, P4 ;  /* 0x0001fffeff0a7807 */ /* 0x000fc40002000000 */
[----:B------:R-:W-:Y:S02]  /*3350*/  IADD3 R5, R8, R6, R5 ;  /* 0x0000000608057210 */ /* 0x000fe40007ffe005 */
[----:B------:R-:W-:Y:S01]  /*3360*/  FSETP.GEU.AND P4, PT, R21, RZ, PT ;  /* 0x000000ff1500720b */ /* 0x000fe20003f8e000 */
[----:B------:R-:W-:Y:S01]  /*3370*/  IMAD.IADD R10, R7, 0x1, R10 ;  /* 0x00000001070a7824 */ /* 0x000fe200078e020a */
[----:B------:R-:W-:Y:S01]  /*3380*/  FSETP.GEU.AND P6, PT, R36, RZ, PT ;  /* 0x000000ff2400720b */ /* 0x000fe20003fce000 */
[----:B------:R-:W-:Y:S01]  /*3390*/  IMAD.SHL.U32 R8, R5, 0x100, RZ ;  /* 0x0000010005087824 */ /* 0x000fe200078e00ff */
[----:B------:R-:W-:Y:S02]  /*33a0*/  LOP3.LUT R5, R4, 0xf, RZ, 0xc0, !PT ;  /* 0x0000000f04057812 */ /* 0x000fe400078ec0ff */
[----:B------:R-:W-:Y:S02]  /*33b0*/  SEL R6, RZ, 0x4, P4 ;  /* 0x00000004ff067807 */ /* 0x000fe40002000000 */
[----:B------:R-:W-:-:S02]  /*33c0*/  SEL R7, RZ, 0x7fff8, P6 ;  /* 0x0007fff8ff077807 */ /* 0x000fc40003000000 */
[----:B------:R-:W-:Y:S01]  /*33d0*/  LOP3.LUT R10, R10, 0x3, RZ, 0xc0, !PT ;  /* 0x000000030a0a7812 */ /* 0x000fe200078ec0ff */
[----:B------:R-:W-:Y:S01]  /*33e0*/  IMAD R0, R0, 0x10, R5 ;  /* 0x0000001000007824 */ /* 0x000fe200078e0205 */
[----:B------:R-:W-:Y:S02]  /*33f0*/  LOP3.LUT R4, R8, 0xf00, RZ, 0xe2, !PT ;  /* 0x00000f0008047812 */ /* 0x000fe400078ee2ff */
[----:B------:R-:W-:Y:S02]  /*3400*/  IADD3 R7, R10, R7, R6 ;  /* 0x000000070a077210 */ /* 0x000fe40007ffe006 */
[----:B------:R-:W-:-:S03]  /*3410*/  LOP3.LUT R5, R0, 0xff, RZ, 0xc0, !PT ;  /* 0x000000ff00057812 */ /* 0x000fc600078ec0ff */
[----:B------:R-:W-:-:S04]  /*3420*/  IMAD R4, R7, 0x1000, R4 ;  /* 0x0000100007047824 */ /* 0x000fc800078e0204 */
[----:B------:R-:W-:Y:S01]  /*3430*/  IMAD.IADD R0, R4, 0x1, R5 ;  /* 0x0000000104007824 */ /* 0x000fe200078e0205 */
[----:B------:R-:W-:-:S04]  /*3440*/  SEL R5, R30, RZ, !P3 ;  /* 0x000000ff1e057207 */ /* 0x000fc80005800000 */
[----:B------:R-:W-:Y:S01]  /*3450*/  LOP3.LUT R0, R0, 0xffff, RZ, 0xc0, !PT ;  /* 0x0000ffff00007812 */ /* 0x000fe200078ec0ff */
[----:B------:R-:W-:-:S03]  /*3460*/  FFMA R59, R18, R59, R5 ;  /* 0x0000003b123b7223 */ /* 0x000fc60000000005 */
[--C-:B------:R-:W-:Y:S02]  /*3470*/  SHF.R.U32.HI R4, RZ, 0x7, R0.reuse ;  /* 0x00000007ff047819 */ /* 0x100fe40000011600 */
[--C-:B------:R-:W-:Y:S02]  /*3480*/  SHF.R.U32.HI R5, RZ, 0x6, R0.reuse ;  /* 0x00000006ff057819 */ /* 0x100fe40000011600 */
[----:B------:R-:W-:Y:S02]  /*3490*/  LOP3.LUT R4, R4, 0x1, RZ, 0xc0, !PT ;  /* 0x0000000104047812 */ /* 0x000fe400078ec0ff */
[----:B------:R-:W-:Y:S02]  /*34a0*/  LOP3.LUT R5, R5, 0x1, RZ, 0xc0, !PT ;  /* 0x0000000105057812 */ /* 0x000fe400078ec0ff */
[----:B------:R-:W-:Y:S02]  /*34b0*/  ISETP.NE.U32.AND P6, PT, R4, 0x1, PT ;  /* 0x000000010400780c */ /* 0x000fe40003fc5070 */
[----:B------:R-:W-:-:S02]  /*34c0*/  SHF.R.U32.HI R4, RZ, 0x5, R0 ;  /* 0x00000005ff047819 */ /* 0x000fc40000011600 */
[----:B------:R-:W-:Y:S02]  /*34d0*/  FSETP.GEU.AND P4, PT, R45, RZ, PT ;  /* 0x000000ff2d00720b */ /* 0x000fe40003f8e000 */
[----:B------:R-:W-:Y:S02]  /*34e0*/  SEL R6, R29, RZ, !P3 ;  /* 0x000000ff1d067207 */ /* 0x000fe40005800000 */
[----:B------:R-:W-:Y:S02]  /*34f0*/  FSEL R37, R37, RZ, P5 ;  /* 0x000000ff25257208 */ /* 0x000fe40002800000 */
[----:B------:R-:W-:Y:S02]  /*3500*/  ISETP.NE.U32.AND P5, PT, R5, 0x1, PT ;  /* 0x000000010500780c */ /* 0x000fe40003fa5070 */
[----:B------:R-:W-:Y:S02]  /*3510*/  LOP3.LUT R5, R4, 0x1, RZ, 0xc0, !PT ;  /* 0x0000000104057812 */ /* 0x000fe400078ec0ff */
[----:B------:R-:W-:Y:S01]  /*3520*/  FSEL R4, R45, RZ, P4 ;  /* 0x000000ff2d047208 */ /* 0x000fe20002000000 */
[----:B------:R-:W-:Y:S01]  /*3530*/  FFMA R38, R17, R38, R6 ;  /* 0x0000002611267223 */ /* 0x000fe20000000006 */
[----:B------:R-:W-:-:S02]  /*3540*/  SEL R7, R28, RZ, !P3 ;  /* 0x000000ff1c077207 */ /* 0x000fc40005800000 */
[----:B------:R-:W-:Y:S02]  /*3550*/  FSETP.GEU.AND P4, PT, R44, RZ, PT ;  /* 0x000000ff2c00720b */ /* 0x000fe40003f8e000 */
[----:B------:R-:W-:Y:S02]  /*3560*/  FSEL R40, R40, RZ, P6 ;  /* 0x000000ff28287208 */ /* 0x000fe40003000000 */
[----:B------:R-:W-:Y:S02]  /*3570*/  SHF.R.U32.HI R6, RZ, 0x4, R0 ;  /* 0x00000004ff067819 */ /* 0x000fe40000011600 */
[----:B------:R-:W-:Y:S01]  /*3580*/  ISETP.NE.U32.AND P6, PT, R5, 0x1, PT ;  /* 0x000000010500780c */ /* 0x000fe20003fc5070 */
[----:B------:R-:W-:Y:S01]  /*3590*/  FFMA R39, R16, R39, R7 ;  /* 0x0000002710277223 */ /* 0x000fe20000000007 */
[----:B------:R-:W-:Y:S02]  /*35a0*/  FSEL R5, R44, RZ, P4 ;  /* 0x000000ff2c057208 */ /* 0x000fe40002000000 */
[----:B------:R-:W-:-:S02]  /*35b0*/  FSETP.GEU.AND P4, PT, R2, RZ, PT ;  /* 0x000000ff0200720b */ /* 0x000fc40003f8e000 */
[----:B------:R-:W-:Y:S02]  /*35c0*/  LOP3.LUT R7, R6, 0x1, RZ, 0xc0, !PT ;  /* 0x0000000106077812 */ /* 0x000fe400078ec0ff */
[----:B------:R-:W-:Y:S02]  /*35d0*/  FSEL R6, R2, RZ, P4 ;  /* 0x000000ff02067208 */ /* 0x000fe40002000000 */
[----:B------:R-:W-:Y:S02]  /*35e0*/  FSEL R49, R49, RZ, P5 ;  /* 0x000000ff31317208 */ /* 0x000fe40002800000 */
[----:B------:R-:W-:Y:S02]  /*35f0*/  ISETP.NE.U32.AND P4, PT, R7, 0x1, PT ;  /* 0x000000010700780c */ /* 0x000fe40003f85070 */
[----:B------:R-:W-:Y:S02]  /*3600*/  FSETP.GEU.AND P5, PT, R3, RZ, PT ;  /* 0x000000ff0300720b */ /* 0x000fe40003fae000 */
[----:B------:R-:W-:-:S02]  /*3610*/  SHF.R.U32.HI R2, RZ, 0x2, R0 ;  /* 0x00000002ff027819 */ /* 0x000fc40000011600 */
[----:B------:R-:W-:Y:S02]  /*3620*/  SHF.R.U32.HI R8, RZ, 0x3, R0 ;  /* 0x00000003ff087819 */ /* 0x000fe40000011600 */
[----:B------:R-:W-:Y:S02]  /*3630*/  FSEL R43, R43, RZ, P4 ;  /* 0x000000ff2b2b7208 */ /* 0x000fe40002000000 */
[----:B------:R-:W-:Y:S02]  /*3640*/  FSEL R7, R3, RZ, P5 ;  /* 0x000000ff03077208 */ /* 0x000fe40002800000 */
[----:B------:R-:W-:Y:S02]  /*3650*/  FSETP.GEU.AND P4, PT, R51, RZ, PT ;  /* 0x000000ff3300720b */ /* 0x000fe40003f8e000 */
[----:B------:R-:W-:Y:S02]  /*3660*/  LOP3.LUT R3, R2, 0x1, RZ, 0xc0, !PT ;  /* 0x0000000102037812 */ /* 0x000fe400078ec0ff */
[----:B------:R-:W-:-:S02]  /*3670*/  LOP3.LUT R8, R8, 0x1, RZ, 0xc0, !PT ;  /* 0x0000000108087812 */ /* 0x000fc400078ec0ff */
[----:B------:R-:W-:Y:S02]  /*3680*/  FSETP.GEU.AND P5, PT, R50, RZ, PT ;  /* 0x000000ff3200720b */ /* 0x000fe40003fae000 */
[----:B------:R-:W-:Y:S02]  /*3690*/  FSEL R9, R51, RZ, P4 ;  /* 0x000000ff33097208 */ /* 0x000fe40002000000 */
[----:B------:R-:W-:Y:S02]  /*36a0*/  FSEL R42, R42, RZ, P6 ;  /* 0x000000ff2a2a7208 */ /* 0x000fe40003000000 */
[--C-:B------:R-:W-:Y:S02]  /*36b0*/  SHF.R.U32.HI R2, RZ, 0xf, R0.reuse ;  /* 0x0000000fff027819 */ /* 0x100fe40000011600 */
[----:B------:R-:W-:Y:S02]  /*36c0*/  SHF.R.U32.HI R10, RZ, 0x1, R0 ;  /* 0x00000001ff0a7819 */ /* 0x000fe40000011600 */
[----:B------:R-:W-:-:S02]  /*36d0*/  ISETP.NE.U32.AND P4, PT, R3, 0x1, PT ;  /* 0x000000010300780c */ /* 0x000fc40003f85070 */
[----:B------:R-:W-:Y:S02]  /*36e0*/  ISETP.NE.U32.AND P6, PT, R8, 0x1, PT ;  /* 0x000000010800780c */ /* 0x000fe40003fc5070 */
[----:B------:R-:W-:Y:S02]  /*36f0*/  FSEL R8, R50, RZ, P5 ;  /* 0x000000ff32087208 */ /* 0x000fe40002800000 */
[----:B------:R-:W-:Y:S02]  /*3700*/  FSETP.GEU.AND P5, PT, R46, RZ, PT ;  /* 0x000000ff2e00720b */ /* 0x000fe40003fae000 */
[----:B------:R-:W-:Y:S02]  /*3710*/  LOP3.LUT R2, R2, 0x1, RZ, 0xc0, !PT ;  /* 0x0000000102027812 */ /* 0x000fe400078ec0ff */
[----:B------:R-:W-:Y:S02]  /*3720*/  LOP3.LUT R10, R10, 0x1, RZ, 0xc0, !PT ;  /* 0x000000010a0a7812 */ /* 0x000fe400078ec0ff */
[----:B------:R-:W-:-:S02]  /*3730*/  FSEL R22, R22, RZ, P4 ;  /* 0x000000ff16167208 */ /* 0x000fc40002000000 */
[----:B------:R-:W-:Y:S02]  /*3740*/  FSETP.GEU.AND P4, PT, R47, RZ, PT ;  /* 0x000000ff2f00720b */ /* 0x000fe40003f8e000 */
[----:B------:R-:W-:Y:S02]  /*3750*/  FSEL R11, R46, RZ, P5 ;  /* 0x000000ff2e0b7208 */ /* 0x000fe40002800000 */
[----:B------:R-:W-:Y:S02]  /*3760*/  FSEL R31, R31, RZ, P6 ;  /* 0x000000ff1f1f7208 */ /* 0x000fe40003000000 */
[----:B------:R-:W-:Y:S02]  /*3770*/  ISETP.NE.U32.AND P5, PT, R2, 0x1, PT ;  /* 0x000000010200780c */ /* 0x000fe40003fa5070 */
[----:B------:R-:W-:Y:S02]  /*3780*/  ISETP.NE.U32.AND P6, PT, R10, 0x1, PT ;  /* 0x000000010a00780c */ /* 0x000fe40003fc5070 */
[----:B------:R-:W-:-:S02]  /*3790*/  SHF.R.U32.HI R2, RZ, 0xe, R0 ;  /* 0x0000000eff027819 */ /* 0x000fc40000011600 */
[----:B------:R-:W-:Y:S02]  /*37a0*/  FSEL R10, R47, RZ, P4 ;  /* 0x000000ff2f0a7208 */ /* 0x000fe40002000000 */
[----:B------:R-:W-:Y:S02]  /*37b0*/  FSETP.GEU.AND P4, PT, R48, RZ, PT ;  /* 0x000000ff3000720b */ /* 0x000fe40003f8e000 */
[----:B------:R-:W-:Y:S02]  /*37c0*/  @P0 FSEL R4, R40, RZ, P2 ;  /* 0x000000ff28040208 */ /* 0x000fe40001000000 */
[----:B------:R-:W-:Y:S02]  /*37d0*/  FSEL R41, R41, RZ, P6 ;  /* 0x000000ff29297208 */ /* 0x000fe40003000000 */
[----:B------:R-:W-:Y:S02]  /*37e0*/  LOP3.LUT R2, R2, 0x1, RZ, 0xc0, !PT ;  /* 0x0000000102027812 */ /* 0x000fe400078ec0ff */
[----:B------:R-:W-:-:S02]  /*37f0*/  FSETP.GEU.AND P6, PT, R64, RZ, PT ;  /* 0x000000ff4000720b */ /* 0x000fc40003fce000 */
[----:B------:R-:W-:Y:S02]  /*3800*/  @!P3 FSEL R4, R48, RZ, P4 ;  /* 0x000000ff3004b208 */ /* 0x000fe40002000000 */
[----:B------:R-:W-:Y:S02]  /*3810*/  FSETP.GEU.AND P4, PT, R62, RZ, PT ;  /* 0x000000ff3e00720b */ /* 0x000fe40003f8e000 */
[----:B------:R-:W-:Y:S02]  /*3820*/  SHF.R.U32.HI R12, RZ, 0xd, R0 ;  /* 0x0000000dff0c7819 */ /* 0x000fe40000011600 */
[----:B------:R-:W-:Y:S02]  /*3830*/  @P0 FSEL R11, R37, RZ, P2 ;  /* 0x000000ff250b0208 */ /* 0x000fe40001000000 */
[----:B------:R-:W-:Y:S02]  /*3840*/  @P0 FSEL R5, R49, RZ, P2 ;  /* 0x000000ff31050208 */ /* 0x000fe40001000000 */
[----:B------:R-:W-:-:S02]  /*3850*/  @P0 FSEL R6, R42, RZ, P2 ;  /* 0x000000ff2a060208 */ /* 0x000fc40001000000 */
[----:B------:R-:W-:Y:S02]  /*3860*/  @P0 FSEL R7, R43, RZ, P2 ;  /* 0x000000ff2b070208 */ /* 0x000fe40001000000 */
[----:B------:R-:W-:Y:S02]  /*3870*/  @P0 FSEL R8, R31, RZ, P2 ;  /* 0x000000ff1f080208 */ /* 0x000fe40001000000 */
[----:B------:R-:W-:Y:S02]  /*3880*/  @P0 FSEL R9, R22, RZ, P2 ;  /* 0x000000ff16090208 */ /* 0x000fe40001000000 */
[----:B------:R-:W-:Y:S02]  /*3890*/  @P0 FSEL R10, R41, RZ, P2 ;  /* 0x000000ff290a0208 */ /* 0x000fe40001000000 */
[----:B------:R-:W-:Y:S02]  /*38a0*/  SHF.R.U32.HI R13, RZ, 0xc, R0 ;  /* 0x0000000cff0d7819 */ /* 0x000fe40000011600 */
[----:B------:R-:W-:-:S02]  /*38b0*/  ISETP.NE.U32.AND P0, PT, R2, 0x1, PT ;  /* 0x000000010200780c */ /* 0x000fc40003f05070 */
[----:B------:R-:W-:Y:S01]  /*38c0*/  @!P3 FSEL R5, R64, RZ, P6 ;  /* 0x000000ff4005b208 */ /* 0x000fe20003000000 */
[----:B------:R-:W0:Y:S01]  /*38d0*/  LDC.64 R2, c[0x0][0x2b0] ;  /* 0x0000ac00ff027b82 */ /* 0x000e220000000a00 */
[----:B------:R-:W-:Y:S02]  /*38e0*/  FSETP.GEU.AND P2, PT, R61, RZ, PT ;  /* 0x000000ff3d00720b */ /* 0x000fe40003f4e000 */
[----:B------:R-:W-:Y:S02]  /*38f0*/  FSETP.GEU.AND P6, PT, R39, RZ, PT ;  /* 0x000000ff2700720b */ /* 0x000fe40003fce000 */
[----:B------:R-:W-:Y:S02]  /*3900*/  @!P3 FSEL R7, R62, RZ, P4 ;  /* 0x000000ff3e07b208 */ /* 0x000fe40002000000 */
[----:B------:R-:W-:Y:S02]  /*3910*/  LOP3.LUT R12, R12, 0x1, RZ, 0xc0, !PT ;  /* 0x000000010c0c7812 */ /* 0x000fe400078ec0ff */
[----:B------:R-:W-:-:S02]  /*3920*/  FSETP.GEU.AND P4, PT, R38, RZ, PT ;  /* 0x000000ff2600720b */ /* 0x000fc40003f8e000 */
[----:B------:R-:W-:Y:S02]  /*3930*/  LOP3.LUT R13, R13, 0x1, RZ, 0xc0, !PT ;  /* 0x000000010d0d7812 */ /* 0x000fe400078ec0ff */
[----:B------:R-:W-:Y:S02]  /*3940*/  @!P3 FSEL R6, R61, RZ, P2 ;  /* 0x000000ff3d06b208 */ /* 0x000fe40001000000 */
[----:B------:R-:W-:Y:S02]  /*3950*/  @!P3 FSEL R8, R39, RZ, P6 ;  /* 0x000000ff2708b208 */ /* 0x000fe40003000000 */
[----:B------:R-:W-:Y:S02]  /*3960*/  FSETP.GEU.AND P6, PT, R59, RZ, PT ;  /* 0x000000ff3b00720b */ /* 0x000fe40003fce000 */
[----:B------:R-:W-:Y:S02]  /*3970*/  ISETP.NE.U32.AND P2, PT, R12, 0x1, PT ;  /* 0x000000010c00780c */ /* 0x000fe40003f45070 */
[----:B------:R-:W-:-:S02]  /*3980*/  @!P3 FSEL R9, R38, RZ, P4 ;  /* 0x000000ff2609b208 */ /* 0x000fc40002000000 */
[--C-:B------:R-:W-:Y:S02]  /*3990*/  SHF.R.U32.HI R12, RZ, 0x8, R0.reuse ;  /* 0x00000008ff0c7819 */ /* 0x100fe40000011600 */
[----:B------:R-:W-:Y:S02]  /*39a0*/  ISETP.NE.U32.AND P4, PT, R13, 0x1, PT ;  /* 0x000000010d00780c */ /* 0x000fe40003f85070 */
[----:B------:R-:W-:Y:S02]  /*39b0*/  SHF.R.U32.HI R13, RZ, 0x9, R0 ;  /* 0x00000009ff0d7819 */ /* 0x000fe40000011600 */
[----:B------:R-:W-:Y:S02]  /*39c0*/  @!P3 FSEL R10, R59, RZ, P6 ;  /* 0x000000ff3b0ab208 */ /* 0x000fe40003000000 */
[----:B------:R-:W-:Y:S02]  /*39d0*/  FSETP.GEU.AND P6, PT, R19, RZ, PT ;  /* 0x000000ff1300720b */ /* 0x000fe40003fce000 */
[----:B------:R-:W-:-:S02]  /*39e0*/  LOP3.LUT R14, R12, 0x1, RZ, 0xc0, !PT ;  /* 0x000000010c0e7812 */ /* 0x000fc400078ec0ff */
[--C-:B------:R-:W-:Y:S02]  /*39f0*/  SHF.R.U32.HI R12, RZ, 0xa, R0.reuse ;  /* 0x0000000aff0c7819 */ /* 0x100fe40000011600 */
[----:B------:R-:W-:Y:S02]  /*3a00*/  LOP3.LUT R13, R13, 0x1, RZ, 0xc0, !PT ;  /* 0x000000010d0d7812 */ /* 0x000fe400078ec0ff */
[----:B------:R-:W-:Y:S02]  /*3a10*/  SHF.R.U32.HI R0, RZ, 0xb, R0 ;  /* 0x0000000bff007819 */ /* 0x000fe40000011600 */
[----:B------:R-:W-:Y:S02]  /*3a20*/  @!P3 FSEL R11, R19, RZ, P6 ;  /* 0x000000ff130bb208 */ /* 0x000fe40003000000 */
[----:B------:R-:W-:Y:S02]  /*3a30*/  ISETP.NE.U32.AND P3, PT, R14, 0x1, PT ;  /* 0x000000010e00780c */ /* 0x000fe40003f65070 */
[----:B------:R-:W-:-:S02]  /*3a40*/  ISETP.NE.U32.AND P6, PT, R13, 0x1, PT ;  /* 0x000000010d00780c */ /* 0x000fc40003fc5070 */
[----:B------:R-:W-:Y:S02]  /*3a50*/  LOP3.LUT R12, R12, 0x1, RZ, 0xc0, !PT ;  /* 0x000000010c0c7812 */ /* 0x000fe400078ec0ff */
[----:B------:R-:W-:Y:S02]  /*3a60*/  LOP3.LUT R0, R0, 0x1, RZ, 0xc0, !PT ;  /* 0x0000000100007812 */ /* 0x000fe400078ec0ff */
[----:B------:R-:W-:Y:S02]  /*3a70*/  @!P1 FSEL R4, R32, RZ, P3 ;  /* 0x000000ff20049208 */ /* 0x000fe40001800000 */
[----:B------:R-:W-:Y:S02]  /*3a80*/  @!P1 FSEL R5, R23, RZ, P6 ;  /* 0x000000ff17059208 */ /* 0x000fe40003000000 */
[----:B------:R-:W-:Y:S02]  /*3a90*/  ISETP.NE.U32.AND P3, PT, R12, 0x1, PT ;  /* 0x000000010c00780c */ /* 0x000fe40003f65070 */
[----:B------:R-:W-:Y:S01]  /*3aa0*/  ISETP.NE.U32.AND P6, PT, R0, 0x1, PT ;  /* 0x000000010000780c */ /* 0x000fe20003fc5070 */
[----:B0-----:R-:W-:Y:S01]  /*3ab0*/  IMAD.WIDE R54, R54, 0x4, R2 ;  /* 0x0000000436367825 */ /* 0x001fe200078e0202 */
[----:B------:R-:W-:-:S02]  /*3ac0*/  @!P1 FSEL R11, R36, RZ, P5 ;  /* 0x000000ff240b9208 */ /* 0x000fc40002800000 */
[----:B------:R-:W-:Y:S02]  /*3ad0*/  @!P1 FSEL R6, R20, RZ, P3 ;  /* 0x000000ff14069208 */ /* 0x000fe40001800000 */
[----:B------:R-:W-:Y:S02]  /*3ae0*/  @!P1 FSEL R7, R33, RZ, P6 ;  /* 0x000000ff21079208 */ /* 0x000fe40003000000 */
[----:B------:R-:W-:Y:S02]  /*3af0*/  @!P1 FSEL R8, R35, RZ, P4 ;  /* 0x000000ff23089208 */ /* 0x000fe40002000000 */
[----:B------:R-:W-:Y:S02]  /*3b00*/  @!P1 FSEL R9, R34, RZ, P2 ;  /* 0x000000ff22099208 */ /* 0x000fe40001000000 */
[----:B------:R-:W-:Y:S01]  /*3b10*/  @!P1 FSEL R10, R21, RZ, P0 ;  /* 0x000000ff150a9208 */ /* 0x000fe20000000000 */
[----:B------:R-:W-:Y:S04]  /*3b20*/  STG.E.128 desc[UR4][R54.64], R4 ;  /* 0x0000000436007986 */ /* 0x000fe8000c101d04 */
[----:B------:R-:W-:Y:S01]  /*3b30*/  STG.E.128 desc[UR4][R54.64+0x800], R8 ;  /* 0x0008000836007986 */ /* 0x000fe2000c101d04 */
[----:B------:R-:W-:Y:S05]  /*3b40*/  EXIT ;  /* 0x000000000000794d */ /* 0x000fea0003800000 */
.L_x_0:
[----:B------:R-:W-:-:S00]  /*3b50*/  BRA `(.L_x_0) ;  /* 0xfffffffc00fc7947 */ /* 0x000fc0000383ffff */
[----:B------:R-:W-:-:S00]  /*3b60*/  NOP ;  /* 0x0000000000007918 */ /* 0x000fc00000000000 */
        /* <DEDUP_REMOVED lines=9> */
.L_x_1:


//--------------------- .nv.global.init           --------------------------
	.section	.nv.global.init,"aw",@progbits
.nv.global.init:
	.type		_$_str,@object
	.size		_$_str,(_$_str_$_2 - _$_str)
_$_str:
        /*0000*/ 	.byte	0x5f, 0x5f, 0x43, 0x55, 0x44, 0x41, 0x5f, 0x46, 0x54, 0x5a, 0x00
	.type		_$_str_$_2,@object
	.size		_$_str_$_2,(.L_1 - _$_str_$_2)
_$_str_$_2:
        /*000b*/ 	.byte	0x5f, 0x5f, 0x43, 0x55, 0x44, 0x41, 0x5f, 0x50, 0x52, 0x45, 0x43, 0x5f, 0x53, 0x51, 0x52, 0x54
        /*001b*/ 	.byte	0x00
.L_1:


//--------------------- .nv.constant0.triton_poi_fused_cat_31 --------------------------
	.section	.nv.constant0.triton_poi_fused_cat_31,"a",@progbits
	.sectionflags	@""
	.align	4
.nv.constant0.triton_poi_fused_cat_31:
	.zero		700
